def attn_fwd(
    Q,
    K,
    V,
    Out,
    Lse,
    sm_scale,
    stride_qz,
    stride_qh,
    stride_qm,
    stride_qk,
    stride_kz,
    stride_kh,
    stride_kn,
    stride_kk,
    stride_vz,
    stride_vh,
    stride_vn,
    stride_vk,
    stride_oz,
    stride_oh,
    stride_om,
    stride_ok,
    seqlen_q,
    seqlen_k,
    BLOCK_M: tl.constexpr,
    BLOCK_N: tl.constexpr,
    HEAD_DIM: tl.constexpr,
    CAUSAL: tl.constexpr,
):
    start_m = tl.program_id(0)
    off_hz = tl.program_id(1)
    q_off = off_hz * stride_qh
    k_off = off_hz * stride_kh
    v_off = off_hz * stride_vh
    offs_m = start_m * BLOCK_M + tl.arange(0, BLOCK_M)
    offs_d = tl.arange(0, HEAD_DIM)
    offs_n = tl.arange(0, BLOCK_N)
    q_ptrs = Q + q_off + offs_m[:, None] * stride_qm + offs_d[None, :] * stride_qk
    k_ptrs = K + k_off + offs_d[:, None] * stride_kk + offs_n[None, :] * stride_kn
    v_ptrs = V + v_off + offs_n[:, None] * stride_vn + offs_d[None, :] * stride_vk
    m_i = tl.full([BLOCK_M], float("-inf"), dtype=tl.float32)
    l_i = tl.zeros([BLOCK_M], dtype=tl.float32) + 1.0
    acc = tl.zeros([BLOCK_M, HEAD_DIM], dtype=tl.float32)
    q = tl.load(q_ptrs)
    acc, l_i, m_i = _attn_fwd_inner(
        acc,
        l_i,
        m_i,
        q,
        k_ptrs,
        v_ptrs,
        sm_scale,
        stride_kn,
        stride_vn,
        start_m,
        seqlen_k,
        BLOCK_M,
        BLOCK_N,
        HEAD_DIM,
        CAUSAL,
    )
    acc = acc / l_i[:, None]
    lse = m_i + tl.math.log2(l_i) / 1.4426950408889634
    o_ptrs = (
        Out
        + off_hz * stride_oh
        + offs_m[:, None] * stride_om
        + offs_d[None, :] * stride_ok
    )
    tl.store(o_ptrs, acc.to(Out.dtype.element_ty))
    tl.store(Lse + off_hz * seqlen_q + offs_m, lse)

# config = {"BLOCK_M": 128, "BLOCK_N": 32, "HEAD_DIM": 16, "arch": "sm_100", "causal": false, "dtype": "bf16", "num_stages": 2, "num_warps": 4}
# arch = sm_100


// ===== COMPILED SASS (sm_100a) =====

	.target	sm_100a

	.elftype	@"ET_EXEC"


//--------------------- .note.nv.tkinfo           --------------------------
	.section	.note.nv.tkinfo,"",@"SHT_NOTE"
	.sectionflags	@"SHF_NOTE_NV_TKINFO"
	.tkinfo
        /*0018*/ 	.word	0x00000081
        /*0030*/ 	.string	""
        /*0030*/ 	.string	"ptxas-blackwell"
        /*0030*/ 	.string	"Cuda compilation tools, release 12.9, V12.9.86"
        /*0030*/ 	.string	"Build cuda_12.9.r12.9/compiler.36037853_0"
        /*0030*/ 	.string	"-v  -suppress-debug-info  -lineinfo  -arch sm_100a "



//--------------------- .note.nv.cuver            --------------------------
	.section	.note.nv.cuver,"",@"SHT_NOTE"
	.sectionflags	@"SHF_NOTE_NV_CUVER"
        /*0018*/ 	.short	0x0001
        /*001a*/ 	.short	0x0064
        /*001c*/ 	.short	0x0001
        /*001e*/ 	.short	0x0000
        /*0020*/ 	.short	0x0001
        /*0022*/ 	.short	0x0000


//--------------------- .nv.info                  --------------------------
	.section	.nv.info,"",@"SHT_CUDA_INFO"
	.align	4


	//----- nvinfo : EIATTR_REGCOUNT
	.align		4
        /*0000*/ 	.byte	0x04, 0x2f
        /*0002*/ 	.short	(.L_5 - .L_4)
	.align		4
.L_4:
        /*0004*/ 	.word	index@(attn_fwd)
        /*0008*/ 	.word	0x00000048


	//----- nvinfo : EIATTR_FRAME_SIZE
	.align		4
.L_5:
        /*000c*/ 	.byte	0x04, 0x11
        /*000e*/ 	.short	(.L_7 - .L_6)
	.align		4
.L_6:
        /*0010*/ 	.word	index@($__internal_2_$__cuda_sm10x_tcgen05_guardrail_trap_unallocated_columns_being_dealloced)
        /*0014*/ 	.word	0x00000008


	//----- nvinfo : EIATTR_FRAME_SIZE
	.align		4
.L_7:
        /*0018*/ 	.byte	0x04, 0x11
        /*001a*/ 	.short	(.L_9 - .L_8)
	.align		4
.L_8:
        /*001c*/ 	.word	index@($__internal_1_$__cuda_sm10x_tcgen05_guardrail_trap_phase_invalid_during_alloc)
        /*0020*/ 	.word	0x00000008


	//----- nvinfo : EIATTR_FRAME_SIZE
	.align		4
.L_9:
        /*0024*/ 	.byte	0x04, 0x11
        /*0026*/ 	.short	(.L_11 - .L_10)
	.align		4
.L_10:
        /*0028*/ 	.word	index@($__internal_0_$__cuda_sm10x_tcgen05_guardrail_trap_col_being_dealloced_not_returned_by_alloc)
        /*002c*/ 	.word	0x00000008


	//----- nvinfo : EIATTR_FRAME_SIZE
	.align		4
.L_11:
        /*0030*/ 	.byte	0x04, 0x11
        /*0032*/ 	.short	(.L_13 - .L_12)
	.align		4
.L_12:
        /*0034*/ 	.word	index@(attn_fwd)
        /*0038*/ 	.word	0x00000008


	//----- nvinfo : EIATTR_MIN_STACK_SIZE
	.align		4
.L_13:
        /*003c*/ 	.byte	0x04, 0x12
        /*003e*/ 	.short	(.L_15 - .L_14)
	.align		4
.L_14:
        /*0040*/ 	.word	index@(attn_fwd)
        /*0044*/ 	.word	0x00000008
.L_15:


//--------------------- .nv.info.attn_fwd         --------------------------
	.section	.nv.info.attn_fwd,"",@"SHT_CUDA_INFO"
	.sectionflags	@""
	.align	4


	//----- nvinfo : EIATTR_CUDA_API_VERSION
	.align		4
        /*0000*/ 	.byte	0x04, 0x37
        /*0002*/ 	.short	(.L_17 - .L_16)
.L_16:
        /*0004*/ 	.word	0x00000081


	//----- nvinfo : EIATTR_KPARAM_INFO
	.align		4
.L_17:
        /*0008*/ 	.byte	0x04, 0x17
        /*000a*/ 	.short	(.L_19 - .L_18)
.L_18:
        /*000c*/ 	.word	0x00000000
        /*0010*/ 	.short	0x0019
        /*0012*/ 	.short	0x0080
        /*0014*/ 	.byte	0x00, 0xf4, 0x21, 0x00


	//----- nvinfo : EIATTR_KPARAM_INFO
	.align		4
.L_19:
        /*0018*/ 	.byte	0x04, 0x17
        /*001a*/ 	.short	(.L_21 - .L_20)
.L_20:
        /*001c*/ 	.word	0x00000000
        /*0020*/ 	.short	0x0018
        /*0022*/ 	.short	0x0078
        /*0024*/ 	.byte	0x00, 0xf4, 0x21, 0x00


	//----- nvinfo : EIATTR_KPARAM_INFO
	.align		4
.L_21:
        /*0028*/ 	.byte	0x04, 0x17
        /*002a*/ 	.short	(.L_23 - .L_22)
.L_22:
        /*002c*/ 	.word	0x00000000
        /*0030*/ 	.short	0x0017
        /*0032*/ 	.short	0x0070
        /*0034*/ 	.byte	0x00, 0xf0, 0x11, 0x00


	//----- nvinfo : EIATTR_KPARAM_INFO
	.align		4
.L_23:
        /*0038*/ 	.byte	0x04, 0x17
        /*003a*/ 	.short	(.L_25 - .L_24)
.L_24:
        /*003c*/ 	.word	0x00000000
        /*0040*/ 	.short	0x0016
        /*0042*/ 	.short	0x006c
        /*0044*/ 	.byte	0x00, 0xf0, 0x11, 0x00


	//----- nvinfo : EIATTR_KPARAM_INFO
	.align		4
.L_25:
        /*0048*/ 	.byte	0x04, 0x17
        /*004a*/ 	.short	(.L_27 - .L_26)
.L_26:
        /*004c*/ 	.word	0x00000000
        /*0050*/ 	.short	0x0015
        /*0052*/ 	.short	0x0068
        /*0054*/ 	.byte	0x00, 0xf0, 0x11, 0x00


	//----- nvinfo : EIATTR_KPARAM_INFO
	.align		4
.L_27:
        /*0058*/ 	.byte	0x04, 0x17
        /*005a*/ 	.short	(.L_29 - .L_28)
.L_28:
        /*005c*/ 	.word	0x00000000
        /*0060*/ 	.short	0x0014
        /*0062*/ 	.short	0x0064
        /*0064*/ 	.byte	0x00, 0xf0, 0x11, 0x00


	//----- nvinfo : EIATTR_KPARAM_INFO
	.align		4
.L_29:
        /*0068*/ 	.byte	0x04, 0x17
        /*006a*/ 	.short	(.L_31 - .L_30)
.L_30:
        /*006c*/ 	.word	0x00000000
        /*0070*/ 	.short	0x0013
        /*0072*/ 	.short	0x0060
        /*0074*/ 	.byte	0x00, 0xf0, 0x11, 0x00


	//----- nvinfo : EIATTR_KPARAM_INFO
	.align		4
.L_31:
        /*0078*/ 	.byte	0x04, 0x17
        /*007a*/ 	.short	(.L_33 - .L_32)
.L_32:
        /*007c*/ 	.word	0x00000000
        /*0080*/ 	.short	0x0012
        /*0082*/ 	.short	0x005c
        /*0084*/ 	.byte	0x00, 0xf0, 0x11, 0x00


	//----- nvinfo : EIATTR_KPARAM_INFO
	.align		4
.L_33:
        /*0088*/ 	.byte	0x04, 0x17
        /*008a*/ 	.short	(.L_35 - .L_34)
.L_34:
        /*008c*/ 	.word	0x00000000
        /*0090*/ 	.short	0x0011
        /*0092*/ 	.short	0x0058
        /*0094*/ 	.byte	0x00, 0xf0, 0x11, 0x00


	//----- nvinfo : EIATTR_KPARAM_INFO
	.align		4
.L_35:
        /*0098*/ 	.byte	0x04, 0x17
        /*009a*/ 	.short	(.L_37 - .L_36)
.L_36:
        /*009c*/ 	.word	0x00000000
        /*00a0*/ 	.short	0x0010
        /*00a2*/ 	.short	0x0054
        /*00a4*/ 	.byte	0x00, 0xf0, 0x11, 0x00


	//----- nvinfo : EIATTR_KPARAM_INFO
	.align		4
.L_37:
        /*00a8*/ 	.byte	0x04, 0x17
        /*00aa*/ 	.short	(.L_39 - .L_38)
.L_38:
        /*00ac*/ 	.word	0x00000000
        /*00b0*/ 	.short	0x000f
        /*00b2*/ 	.short	0x0050
        /*00b4*/ 	.byte	0x00, 0xf0, 0x11, 0x00


	//----- nvinfo : EIATTR_KPARAM_INFO
	.align		4
.L_39:
        /*00b8*/ 	.byte	0x04, 0x17
        /*00ba*/ 	.short	(.L_41 - .L_40)
.L_40:
        /*00bc*/ 	.word	0x00000000
        /*00c0*/ 	.short	0x000e
        /*00c2*/ 	.short	0x004c
        /*00c4*/ 	.byte	0x00, 0xf0, 0x11, 0x00


	//----- nvinfo : EIATTR_KPARAM_INFO
	.align		4
.L_41:
        /*00c8*/ 	.byte	0x04, 0x17
        /*00ca*/ 	.short	(.L_43 - .L_42)
.L_42:
        /*00cc*/ 	.word	0x00000000
        /*00d0*/ 	.short	0x000d
        /*00d2*/ 	.short	0x0048
        /*00d4*/ 	.byte	0x00, 0xf0, 0x11, 0x00


	//----- nvinfo : EIATTR_KPARAM_INFO
	.align		4
.L_43:
        /*00d8*/ 	.byte	0x04, 0x17
        /*00da*/ 	.short	(.L_45 - .L_44)
.L_44:
        /*00dc*/ 	.word	0x00000000
        /*00e0*/ 	.short	0x000c
        /*00e2*/ 	.short	0x0044
        /*00e4*/ 	.byte	0x00, 0xf0, 0x11, 0x00


	//----- nvinfo : EIATTR_KPARAM_INFO
	.align		4
.L_45:
        /*00e8*/ 	.byte	0x04, 0x17
        /*00ea*/ 	.short	(.L_47 - .L_46)
.L_46:
        /*00ec*/ 	.word	0x00000000
        /*00f0*/ 	.short	0x000b
        /*00f2*/ 	.short	0x0040
        /*00f4*/ 	.byte	0x00, 0xf0, 0x11, 0x00


	//----- nvinfo : EIATTR_KPARAM_INFO
	.align		4
.L_47:
        /*00f8*/ 	.byte	0x04, 0x17
        /*00fa*/ 	.short	(.L_49 - .L_48)
.L_48:
        /*00fc*/ 	.word	0x00000000
        /*0100*/ 	.short	0x000a
        /*0102*/ 	.short	0x003c
        /*0104*/ 	.byte	0x00, 0xf0, 0x11, 0x00


	//----- nvinfo : EIATTR_KPARAM_INFO
	.align		4
.L_49:
        /*0108*/ 	.byte	0x04, 0x17
        /*010a*/ 	.short	(.L_51 - .L_50)
.L_50:
        /*010c*/ 	.word	0x00000000
        /*0110*/ 	.short	0x0009
        /*0112*/ 	.short	0x0038
        /*0114*/ 	.byte	0x00, 0xf0, 0x11, 0x00


	//----- nvinfo : EIATTR_KPARAM_INFO
	.align		4
.L_51:
        /*0118*/ 	.byte	0x04, 0x17
        /*011a*/ 	.short	(.L_53 - .L_52)
.L_52:
        /*011c*/ 	.word	0x00000000
        /*0120*/ 	.short	0x0008
        /*0122*/ 	.short	0x0034
        /*0124*/ 	.byte	0x00, 0xf0, 0x11, 0x00


	//----- nvinfo : EIATTR_KPARAM_INFO
	.align		4
.L_53:
        /*0128*/ 	.byte	0x04, 0x17
        /*012a*/ 	.short	(.L_55 - .L_54)
.L_54:
        /*012c*/ 	.word	0x00000000
        /*0130*/ 	.short	0x0007
        /*0132*/ 	.short	0x0030
        /*0134*/ 	.byte	0x00, 0xf0, 0x11, 0x00


	//----- nvinfo : EIATTR_KPARAM_INFO
	.align		4
.L_55:
        /*0138*/ 	.byte	0x04, 0x17
        /*013a*/ 	.short	(.L_57 - .L_56)
.L_56:
        /*013c*/ 	.word	0x00000000
        /*0140*/ 	.short	0x0006
        /*0142*/ 	.short	0x002c
        /*0144*/ 	.byte	0x00, 0xf0, 0x11, 0x00


	//----- nvinfo : EIATTR_KPARAM_INFO
	.align		4
.L_57:
        /*0148*/ 	.byte	0x04, 0x17
        /*014a*/ 	.short	(.L_59 - .L_58)
.L_58:
        /*014c*/ 	.word	0x00000000
        /*0150*/ 	.short	0x0005
        /*0152*/ 	.short	0x0028
        /*0154*/ 	.byte	0x00, 0xf0, 0x11, 0x00


	//----- nvinfo : EIATTR_KPARAM_INFO
	.align		4
.L_59:
        /*0158*/ 	.byte	0x04, 0x17
        /*015a*/ 	.short	(.L_61 - .L_60)
.L_60:
        /*015c*/ 	.word	0x00000000
        /*0160*/ 	.short	0x0004
        /*0162*/ 	.short	0x0020
        /*0164*/ 	.byte	0x00, 0xf4, 0x21, 0x00


	//----- nvinfo : EIATTR_KPARAM_INFO
	.align		4
.L_61:
        /*0168*/ 	.byte	0x04, 0x17
        /*016a*/ 	.short	(.L_63 - .L_62)
.L_62:
        /*016c*/ 	.word	0x00000000
        /*0170*/ 	.short	0x0003
        /*0172*/ 	.short	0x0018
        /*0174*/ 	.byte	0x00, 0xf4, 0x21, 0x00


	//----- nvinfo : EIATTR_KPARAM_INFO
	.align		4
.L_63:
        /*0178*/ 	.byte	0x04, 0x17
        /*017a*/ 	.short	(.L_65 - .L_64)
.L_64:
        /*017c*/ 	.word	0x00000000
        /*0180*/ 	.short	0x0002
        /*0182*/ 	.short	0x0010
        /*0184*/ 	.byte	0x00, 0xf4, 0x21, 0x00


	//----- nvinfo : EIATTR_KPARAM_INFO
	.align		4
.L_65:
        /*0188*/ 	.byte	0x04, 0x17
        /*018a*/ 	.short	(.L_67 - .L_66)
.L_66:
        /*018c*/ 	.word	0x00000000
        /*0190*/ 	.short	0x0001
        /*0192*/ 	.short	0x0008
        /*0194*/ 	.byte	0x00, 0xf4, 0x21, 0x00


	//----- nvinfo : EIATTR_KPARAM_INFO
	.align		4
.L_67:
        /*0198*/ 	.byte	0x04, 0x17
        /*019a*/ 	.short	(.L_69 - .L_68)
.L_68:
        /*019c*/ 	.word	0x00000000
        /*01a0*/ 	.short	0x0000
        /*01a2*/ 	.short	0x0000
        /*01a4*/ 	.byte	0x00, 0xf4, 0x21, 0x00


	//----- nvinfo : EIATTR_AT_ENTRY_FRAGMENTS
	.align		4
.L_69:
        /*01a8*/ 	.byte	0x04, 0x4f
        /*01aa*/ 	.short	(.L_71 - .L_70)


	//   ....[0]....
.L_70:
        /*01ac*/ 	.word	0x00000004


	//----- nvinfo : EIATTR_RESERVED_SMEM_USED
	.align		4
.L_71:
        /*01b0*/ 	.byte	0x01, 0x41
	.zero		2


	//----- nvinfo : EIATTR_SPARSE_MMA_MASK
	.align		4
        /*01b4*/ 	.byte	0x03, 0x50
        /*01b6*/ 	.short	0x0000


	//----- nvinfo : EIATTR_TCGEN05_1CTA_USED
	.align		4
        /*01b8*/ 	.byte	0x01, 0x51
	.zero		2


	//----- nvinfo : EIATTR_MAXREG_COUNT
	.align		4
        /*01bc*/ 	.byte	0x03, 0x1b
        /*01be*/ 	.short	0x00ff


	//----- nvinfo : EIATTR_NUM_BARRIERS
	.align		4
        /*01c0*/ 	.byte	0x02, 0x4c
        /*01c2*/ 	.byte	0x01
	.zero		1


	//----- nvinfo : EIATTR_ANNOTATIONS
	.align		4
        /*01c4*/ 	.byte	0x04, 0x55
        /*01c6*/ 	.short	(.L_73 - .L_72)


	//   ....[0]....
.L_72:
        /*01c8*/ 	.word	0x00000001
        /*01cc*/ 	.byte	0x00, 0x0a, 0x00, 0x00, 0x01, 0x00, 0x00, 0x00, 0x20, 0x25, 0x00, 0x00


	//----- nvinfo : EIATTR_INT_WARP_WIDE_INSTR_OFFSETS
	.align		4
.L_73:
        /*01d8*/ 	.byte	0x04, 0x31
        /*01da*/ 	.short	(.L_75 - .L_74)


	//   ....[0]....
.L_74:
        /*01dc*/ 	.word	0x00000c80


	//   ....[1]....
        /*01e0*/ 	.word	0x00000c90


	//   ....[2]....
        /*01e4*/ 	.word	0x00000ea0


	//   ....[3]....
        /*01e8*/ 	.word	0x00000f50


	//   ....[4]....
        /*01ec*/ 	.word	0x000025f0


	//   ....[5]....
        /*01f0*/ 	.word	0x000046f0


	//   ....[6]....
        /*01f4*/ 	.word	0x00004740


	//----- nvinfo : EIATTR_COOP_GROUP_MASK_REGIDS
	.align		4
.L_75:
        /*01f8*/ 	.byte	0x04, 0x29
        /*01fa*/ 	.short	(.L_77 - .L_76)


	//   ....[0]....
.L_76:
        /*01fc*/ 	.word	0xffffffff


	//   ....[1]....
        /*0200*/ 	.word	0xffffffff


	//   ....[2]....
        /*0204*/ 	.word	0xffffffff


	//   ....[3]....
        /*0208*/ 	.word	0xffffffff


	//----- nvinfo : EIATTR_COOP_GROUP_INSTR_OFFSETS
	.align		4
.L_77:
        /*020c*/ 	.byte	0x04, 0x28
        /*020e*/ 	.short	(.L_79 - .L_78)


	//   ....[0]....
.L_78:
        /*0210*/ 	.word	0x00000060


	//   ....[1]....
        /*0214*/ 	.word	0x00000320


	//   ....[2]....
        /*0218*/ 	.word	0x00004580


	//   ....[3]....
        /*021c*/ 	.word	0x000047f0


	//----- nvinfo : EIATTR_VRC_CTA_INIT_COUNT
	.align		4
.L_79:
        /*0220*/ 	.byte	0x02, 0x4a
        /*0222*/ 	.byte	0x80
	.zero		1


	//----- nvinfo : EIATTR_MBARRIER_INSTR_OFFSETS
	.align		4
        /*0224*/ 	.byte	0x04, 0x39
        /*0226*/ 	.short	(.L_81 - .L_80)


	//   ....[0]....
.L_80:
        /*0228*/ 	.word	0x00000e10
        /*022c*/ 	.word	0x000000ff
        /*0230*/ 	.word	0x00000000
        /*0234*/ 	.short	0x0100
        /*0236*/ 	.byte	0x0f
	.zero		1


	//   ....[1]....
        /*0238*/ 	.word	0x00000f40
        /*023c*/ 	.word	0x000000ff
        /*0240*/ 	.word	0x00001c08
        /*0244*/ 	.short	0x0100
        /*0246*/ 	.byte	0x0d
	.zero		1


	//   ....[2]....
        /*0248*/ 	.word	0x00000fd0
        /*024c*/ 	.word	0x000000ff
        /*0250*/ 	.word	0x00001400
        /*0254*/ 	.short	0x0100
        /*0256*/ 	.byte	0x0d
	.zero		1


	//   ....[3]....
        /*0258*/ 	.word	0x00001110
        /*025c*/ 	.word	0x000000ff
        /*0260*/ 	.word	0x00001400
        /*0264*/ 	.short	0x010a
        /*0266*/ 	.byte	0x0d
	.zero		1


	//   ....[4]....
        /*0268*/ 	.word	0x000011b0
        /*026c*/ 	.word	0x000000ff
        /*0270*/ 	.word	0x00001400
        /*0274*/ 	.short	0x0108
        /*0276*/ 	.byte	0x0d
	.zero		1


	//   ....[5]....
        /*0278*/ 	.word	0x00002670
        /*027c*/ 	.word	0x000000ff
        /*0280*/ 	.word	0x00001c10
        /*0284*/ 	.short	0x0100
        /*0286*/ 	.byte	0x0d
	.zero		1


	//   ....[6]....
        /*0288*/ 	.word	0x00002760
        /*028c*/ 	.word	0x000000ff
        /*0290*/ 	.word	0x00001c10
        /*0294*/ 	.short	0x010a
        /*0296*/ 	.byte	0x0d
	.zero		1


	//   ....[7]....
        /*0298*/ 	.word	0x000027a0
        /*029c*/ 	.word	0x000000ff
        /*02a0*/ 	.word	0x00001c10
        /*02a4*/ 	.short	0x0108
        /*02a6*/ 	.byte	0x0d
	.zero		1


	//   ....[8]....
        /*02a8*/ 	.word	0x00002b50
        /*02ac*/ 	.word	0x000000ff
        /*02b0*/ 	.word	0x00000000
        /*02b4*/ 	.short	0x010a
        /*02b6*/ 	.byte	0x0f
	.zero		1


	//   ....[9]....
        /*02b8*/ 	.word	0x000039d0
        /*02bc*/ 	.word	0x000000ff
        /*02c0*/ 	.word	0x00000000
        /*02c4*/ 	.short	0x010a
        /*02c6*/ 	.byte	0x0f
	.zero		1


	//   ....[10]....
        /*02c8*/ 	.word	0x00003b10
        /*02cc*/ 	.word	0x000000ff
        /*02d0*/ 	.word	0x00001c00
        /*02d4*/ 	.short	0x0108
        /*02d6*/ 	.byte	0x0d
	.zero		1


	//   ....[11]....
        /*02d8*/ 	.word	0x00003ba0
        /*02dc*/ 	.word	0x000000ff
        /*02e0*/ 	.word	0x00001c08
        /*02e4*/ 	.short	0x0108
        /*02e6*/ 	.byte	0x0d
	.zero		1


	//   ....[12]....
        /*02e8*/ 	.word	0x00004810
        /*02ec*/ 	.word	0x000000ff
        /*02f0*/ 	.word	0x00001400
        /*02f4*/ 	.short	0x010a
        /*02f6*/ 	.byte	0x0d
	.zero		1


	//   ....[13]....
        /*02f8*/ 	.word	0x00004840
        /*02fc*/ 	.word	0x000000ff
        /*0300*/ 	.word	0x00001c10
        /*0304*/ 	.short	0x010a
        /*0306*/ 	.byte	0x0d
	.zero		1


	//   ....[14]....
        /*0308*/ 	.word	0x00004870
        /*030c*/ 	.word	0x000000ff
        /*0310*/ 	.word	0x00000000
        /*0314*/ 	.short	0x010a
        /*0316*/ 	.byte	0x0f
	.zero		1


	//   ....[15]....
        /*0318*/ 	.word	0x000048a0
        /*031c*/ 	.word	0x000000ff
        /*0320*/ 	.word	0x00000000
        /*0324*/ 	.short	0x010a
        /*0326*/ 	.byte	0x0f
	.zero		1


	//----- nvinfo : EIATTR_NUM_MBARRIERS
	.align		4
.L_81:
        /*0328*/ 	.byte	0x03, 0x38
        /*032a*/ 	.short	0xffff


	//----- nvinfo : EIATTR_EXIT_INSTR_OFFSETS
	.align		4
        /*032c*/ 	.byte	0x04, 0x1c
        /*032e*/ 	.short	(.L_83 - .L_82)


	//   ....[0]....
.L_82:
        /*0330*/ 	.word	0x00004800


	//----- nvinfo : EIATTR_REQNTID
	.align		4
.L_83:
        /*0334*/ 	.byte	0x04, 0x10
        /*0336*/ 	.short	(.L_85 - .L_84)
.L_84:
        /*0338*/ 	.word	0x00000080
        /*033c*/ 	.word	0x00000001
        /*0340*/ 	.word	0x00000001


	//----- nvinfo : EIATTR_CRS_STACK_SIZE
	.align		4
.L_85:
        /*0344*/ 	.byte	0x04, 0x1e
        /*0346*/ 	.short	(.L_87 - .L_86)
.L_86:
        /*0348*/ 	.word	0x00000000


	//----- nvinfo : EIATTR_CBANK_PARAM_SIZE
	.align		4
.L_87:
        /*034c*/ 	.byte	0x03, 0x19
        /*034e*/ 	.short	0x0088


	//----- nvinfo : EIATTR_PARAM_CBANK
	.align		4
        /*0350*/ 	.byte	0x04, 0x0a
        /*0352*/ 	.short	(.L_89 - .L_88)
	.align		4
.L_88:
        /*0354*/ 	.word	index@(.nv.constant0.attn_fwd)
        /*0358*/ 	.short	0x0380
        /*035a*/ 	.short	0x0088


	//----- nvinfo : EIATTR_SW_WAR
	.align		4
.L_89:
        /*035c*/ 	.byte	0x04, 0x36
        /*035e*/ 	.short	(.L_91 - .L_90)
.L_90:
        /*0360*/ 	.word	0x00000008
.L_91:


//--------------------- .nv.compat                --------------------------
	.section	.nv.compat,"",@"SHT_CUDA_COMPAT_INFO"
	.align	4
        /*0000*/ 	.byte	0x02, 0x02, 0x02, 0x00, 0x02, 0x05, 0x05, 0x00, 0x02, 0x03, 0x00, 0x00, 0x02, 0x06, 0x01, 0x00


//--------------------- .nv.callgraph             --------------------------
	.section	.nv.callgraph,"",@"SHT_CUDA_CALLGRAPH"
	.align	4
	.sectionentsize	8
	.align		4
        /*0000*/ 	.word	0x00000000
	.align		4
        /*0004*/ 	.word	0xffffffff
	.align		4
        /*0008*/ 	.word	0x00000000
	.align		4
        /*000c*/ 	.word	0xfffffffe
	.align		4
        /*0010*/ 	.word	0x00000000
	.align		4
        /*0014*/ 	.word	0xfffffffd
	.align		4
        /*0018*/ 	.word	0x00000000
	.align		4
        /*001c*/ 	.word	0xfffffffc


//--------------------- .nv.constant4             --------------------------
	.section	.nv.constant4,"a",@progbits
	.align	8
	.align		8
.nv.constant4:
        /*0000*/ 	.dword	_$_str


//--------------------- .text.attn_fwd            --------------------------
	.section	.text.attn_fwd,"ax",@progbits
	.align	128
        .global         attn_fwd
        .type           attn_fwd,@function
        .size           attn_fwd,(.L_x_28 - attn_fwd)
        .other          attn_fwd,@"STO_CUDA_ENTRY STV_DEFAULT"
attn_fwd:
.text.attn_fwd:
[----:B------:R-:W0:Y:S01]  /*0000*/  LDC R1, c[0x0][0x37c] ;  /* 0x0000df00ff017b82 */ /* 0x000e220000000800 */
[----:B------:R-:W1:Y:S01]  /*0010*/  S2R R0, SR_TID.X ;  /* 0x0000000000007919 */ /* 0x000e620000002100 */
[----:B0-----:R-:W-:Y:S02]  /*0020*/  IADD3 R1, PT, PT, R1, -0x8, RZ ;  /* 0xfffffff801017810 */ /* 0x001fe40007ffe0ff */
[----:B-1----:R-:W-:-:S13]  /*0030*/  ISETP.GE.U32.AND P0, PT, R0, 0x20, PT ;  /* 0x000000200000780c */ /* 0x002fda0003f06070 */
[----:B------:R-:W-:Y:S05]  /*0040*/  @P0 BRA `(.L_x_0) ;  /* 0x0000000000b80947 */ /* 0x000fea0003800000 */
[----:B------:R-:W0:Y:S01]  /*0050*/  S2UR UR6, SR_CgaCtaId ;  /* 0x00000000000679c3 */ /* 0x000e220000008800 */
[----:B------:R-:W-:Y:S01]  /*0060*/  NOP ;  /* 0x0000000000007918 */ /* 0x000fe20000000000 */
[----:B------:R-:W-:Y:S02]  /*0070*/  UMOV UR4, 0x40 ;  /* 0x0000004000047882 */ /* 0x000fe40000000000 */
[----:B0-----:R-:W-:-:S09]  /*0080*/  ULEA UR4, UR6, UR4, 0x18 ;  /* 0x0000000406047291 */ /* 0x001fd2000f8ec0ff */
[----:B------:R-:W0:Y:S01]  /*0090*/  LDS.U8 R2, [UR4] ;  /* 0x00000004ff027984 */ /* 0x000e220008000000 */
[----:B------:R-:W-:Y:S02]  /*00a0*/  UMOV UR4, 0x400 ;  /* 0x0000040000047882 */ /* 0x000fe40000000000 */
[----:B------:R-:W-:Y:S01]  /*00b0*/  ULEA UR4, UR6, UR4, 0x18 ;  /* 0x0000000406047291 */ /* 0x000fe2000f8ec0ff */
[----:B0-----:R-:W-:-:S13]  /*00c0*/  ISETP.NE.AND P1, PT, R2, RZ, PT ;  /* 0x000000ff0200720c */ /* 0x001fda0003f25270 */
[----:B------:R-:W-:Y:S05]  /*00d0*/  @P1 BRA `(.L_x_1) ;  /* 0x00000000007c1947 */ /* 0x000fea0003800000 */
[----:B------:R-:W-:-:S13]  /*00e0*/  ELECT P1, URZ, PT ;  /* 0x0000000000ff782f */ /* 0x000fda0003820000 */
[----:B------:R-:W-:Y:S05]  /*00f0*/  @!P1 BRA `(.L_x_2) ;  /* 0x0000000000849947 */ /* 0x000fea0003800000 */
[----:B------:R-:W-:Y:S01]  /*0100*/  UMOV UR5, 0x2 ;  /* 0x0000000200057882 */ /* 0x000fe20000000000 */
[----:B------:R-:W-:Y:S01]  /*0110*/  HFMA2 R5, -RZ, RZ, 0, 5.9604644775390625e-08 ;  /* 0x00000001ff057431 */ /* 0x000fe200000001ff */
[----:B------:R-:W-:-:S03]  /*0120*/  MOV R3, 0x3 ;  /* 0x0000000300037802 */ /* 0x000fc60000000f00 */
[----:B------:R-:W-:Y:S04]  /*0130*/  DEPBAR.LE SB0, 0x36 ;  /* 0x00008d800000791a */ /* 0x000fe80000000000 */
[----:B------:R-:W0:Y:S02]  /*0140*/  UTCATOMSWS.FIND_AND_SET.ALIGN UP0, UR5, UR5 ;  /* 0x00000005000575e3 */ /* 0x000e240008000800 */
[----:B0-----:R-:W-:-:S04]  /*0150*/  PLOP3.LUT P1, PT, PT, PT, UP0, 0x80, 0x8 ;  /* 0x000000000008781c */ /* 0x001fc80003f2f008 */
[----:B------:R-:W-:-:S04]  /*0160*/  SEL R2, RZ, 0xffffffff, !P1 ;  /* 0xffffffffff027807 */ /* 0x000fc80004800000 */
[----:B------:R-:W-:Y:S02]  /*0170*/  ISETP.NE.AND P1, PT, R2, RZ, PT ;  /* 0x000000ff0200720c */ /* 0x000fe40003f25270 */
[----:B------:R-:W-:-:S11]  /*0180*/  MOV R2, UR5 ;  /* 0x0000000500027c02 */ /* 0x000fd60008000f00 */
[----:B------:R-:W-:Y:S05]  /*0190*/  @P1 BRA `(.L_x_3) ;  /* 0x0000000000241947 */ /* 0x000fea0003800000 */
.L_x_4:
[----:B------:R-:W-:Y:S05]  /*01a0*/  NANOSLEEP 0x64 ;  /* 0x000000640000795d */ /* 0x000fea0003800000 */
[----:B------:R-:W-:-:S05]  /*01b0*/  UMOV UR5, 0x2 ;  /* 0x0000000200057882 */ /* 0x000fca0000000000 */
[----:B------:R-:W-:Y:S04]  /*01c0*/  DEPBAR.LE SB0, 0x36 ;  /* 0x00008d800000791a */ /* 0x000fe80000000000 */
[----:B------:R-:W0:Y:S02]  /*01d0*/  UTCATOMSWS.FIND_AND_SET.ALIGN UP0, UR5, UR5 ;  /* 0x00000005000575e3 */ /* 0x000e240008000800 */
[----:B0-----:R-:W-:-:S04]  /*01e0*/  PLOP3.LUT P1, PT, PT, PT, UP0, 0x80, 0x8 ;  /* 0x000000000008781c */ /* 0x001fc80003f2f008 */
[----:B------:R-:W-:-:S04]  /*01f0*/  SEL R2, RZ, 0xffffffff, !P1 ;  /* 0xffffffffff027807 */ /* 0x000fc80004800000 */
[----:B------:R-:W-:Y:S02]  /*0200*/  ISETP.NE.AND P1, PT, R2, RZ, PT ;  /* 0x000000ff0200720c */ /* 0x000fe40003f25270 */
[----:B------:R-:W-:-:S11]  /*0210*/  MOV R2, UR5 ;  /* 0x0000000500027c02 */ /* 0x000fd60008000f00 */
[----:B------:R-:W-:Y:S05]  /*0220*/  @!P1 BRA `(.L_x_4) ;  /* 0xfffffffc00dc9947 */ /* 0x000fea000383ffff */
.L_x_3:
[C---:B------:R-:W-:Y:S01]  /*0230*/  IADD3 R4, PT, PT, R2.reuse, 0x10, RZ ;  /* 0x0000001002047810 */ /* 0x040fe20007ffe0ff */
[----:B------:R-:W-:Y:S01]  /*0240*/  UMOV UR5, 0x50 ;  /* 0x0000005000057882 */ /* 0x000fe20000000000 */
[----:B------:R-:W-:Y:S01]  /*0250*/  SHF.L.U32 R3, R3, R2, RZ ;  /* 0x0000000203037219 */ /* 0x000fe200000006ff */
[----:B------:R-:W-:Y:S01]  /*0260*/  ULEA UR5, UR6, UR5, 0x18 ;  /* 0x0000000506057291 */ /* 0x000fe2000f8ec0ff */
[----:B------:R-:W-:Y:S02]  /*0270*/  SHF.L.U32 R4, R5, R4, RZ ;  /* 0x0000000405047219 */ /* 0x000fe400000006ff */
[----:B------:R-:W-:Y:S02]  /*0280*/  SHF.L.U32 R2, R2, 0x5, RZ ;  /* 0x0000000502027819 */ /* 0x000fe400000006ff */
[----:B------:R-:W-:-:S05]  /*0290*/  LOP3.LUT R3, R4, R3, RZ, 0xfc, !PT ;  /* 0x0000000304037212 */ /* 0x000fca00078efcff */
[----:B------:R0:W-:Y:S04]  /*02a0*/  ATOMS.OR RZ, [UR5], R3 ;  /* 0x00000003ffff798c */ /* 0x0001e8000b000005 */
[----:B------:R0:W-:Y:S01]  /*02b0*/  STS [UR4], R2 ;  /* 0x00000002ff007988 */ /* 0x0001e20008000804 */
[----:B------:R-:W-:Y:S05]  /*02c0*/  BRA `(.L_x_2) ;  /* 0x0000000000107947 */ /* 0x000fea0003800000 */
.L_x_1:
[----:B------:R-:W-:-:S05]  /*02d0*/  MOV R2, 0xffffffff ;  /* 0xffffffff00027802 */ /* 0x000fca0000000f00 */
[----:B------:R0:W-:Y:S02]  /*02e0*/  STS [UR4], R2 ;  /* 0x00000002ff007988 */ /* 0x0001e40008000804 */
[----:B0-----:R-:W-:-:S07]  /*02f0*/  MOV R2, 0x310 ;  /* 0x0000031000027802 */ /* 0x001fce0000000f00 */
[----:B------:R-:W-:Y:S05]  /*0300*/  CALL.REL.NOINC `($__internal_1_$__cuda_sm10x_tcgen05_guardrail_trap_phase_invalid_during_alloc) ;  /* 0x00000044007c7944 */ /* 0x000fea0003c00000 */
.L_x_2:
[----:B------:R-:W-:Y:S05]  /*0310*/  WARPSYNC.ALL ;  /* 0x0000000000007948 */ /* 0x000fea0003800000 */
[----:B------:R-:W-:Y:S01]  /*0320*/  NOP ;  /* 0x0000000000007918 */ /* 0x000fe20000000000 */
.L_x_0:
[----:B------:R-:W1:Y:S01]  /*0330*/  S2R R5, SR_CTAID.X ;  /* 0x0000000000057919 */ /* 0x000e620000002500 */
[----:B------:R-:W2:Y:S01]  /*0340*/  S2UR UR6, SR_CgaCtaId ;  /* 0x00000000000679c3 */ /* 0x000ea20000008800 */
[----:B------:R-:W3:Y:S01]  /*0350*/  LDCU.64 UR4, c[0x0][0x3b0] ;  /* 0x00007600ff0477ac */ /* 0x000ee20008000a00 */
[----:B0-----:R-:W-:Y:S01]  /*0360*/  LOP3.LUT R2, R0, 0x7f, RZ, 0xc0, !PT ;  /* 0x0000007f00027812 */ /* 0x001fe200078ec0ff */
[----:B------:R-:W-:Y:S01]  /*0370*/  UMOV UR13, 0x400 ;  /* 0x00000400000d7882 */ /* 0x000fe20000000000 */
[----:B------:R-:W0:Y:S04]  /*0380*/  LDCU.64 UR24, c[0x0][0x358] ;  /* 0x00006b00ff1877ac */ /* 0x000e280008000a00 */
[----:B------:R-:W3:Y:S08]  /*0390*/  S2UR UR9, SR_CTAID.Y ;  /* 0x00000000000979c3 */ /* 0x000ef00000002600 */
[----:B------:R-:W4:Y:S08]  /*03a0*/  LDC.64 R6, c[0x0][0x380] ;  /* 0x0000e000ff067b82 */ /* 0x000f300000000a00 */
[----:B------:R-:W0:Y:S01]  /*03b0*/  LDC R3, c[0x0][0x3b8] ;  /* 0x0000ee00ff037b82 */ /* 0x000e220000000800 */
[----:B--2---:R-:W-:-:S07]  /*03c0*/  ULEA UR13, UR6, UR13, 0x18 ;  /* 0x0000000d060d7291 */ /* 0x004fce000f8ec0ff */
[----:B------:R-:W-:Y:S01]  /*03d0*/  BAR.SYNC.DEFER_BLOCKING 0x0 ;  /* 0x0000000000007b1d */ /* 0x000fe20000010000 */
[----:B-1----:R-:W-:Y:S01]  /*03e0*/  LEA R4, R5, R2, 0x7 ;  /* 0x0000000205047211 */ /* 0x002fe200078e38ff */
[----:B---3--:R-:W-:-:S06]  /*03f0*/  UIMAD UR4, UR9, UR4, URZ ;  /* 0x00000004090472a4 */ /* 0x008fcc000f8e02ff */
[----:B------:R-:W1:Y:S01]  /*0400*/  LDC.64 R68, c[0x0][0x3c0] ;  /* 0x0000f000ff447b82 */ /* 0x000e620000000a00 */
[----:B------:R-:W-:Y:S01]  /*0410*/  IMAD R2, R4, UR5, RZ ;  /* 0x0000000504027c24 */ /* 0x000fe2000f8e02ff */
[----:B------:R-:W-:Y:S02]  /*0420*/  USHF.L.U32 UR7, UR4, 0x1, URZ ;  /* 0x0000000104077899 */ /* 0x000fe400080006ff */
[----:B------:R-:W-:Y:S02]  /*0430*/  UIMAD.WIDE UR4, UR4, 0x2, URZ ;  /* 0x00000002040478a5 */ /* 0x000fe4000f8e02ff */
[C---:B------:R-:W-:Y:S01]  /*0440*/  SHF.L.U32 R17, R2.reuse, 0x1, RZ ;  /* 0x0000000102117819 */ /* 0x040fe200000006ff */
[----:B------:R-:W-:-:S03]  /*0450*/  IMAD.HI R2, R2, 0x2, RZ ;  /* 0x0000000202027827 */ /* 0x000fc600078e02ff */
[----:B----4-:R-:W-:Y:S02]  /*0460*/  IADD3 R16, P1, P2, R17, UR7, R6 ;  /* 0x0000000711107c10 */ /* 0x010fe4000fa3e006 */
[C---:B0-----:R-:W-:Y:S01]  /*0470*/  SHF.L.U32 R5, R3.reuse, 0x1, RZ ;  /* 0x0000000103057819 */ /* 0x041fe200000006ff */
[----:B------:R-:W0:Y:S01]  /*0480*/  LDS R34, [UR13] ;  /* 0x0000000dff227984 */ /* 0x000e220008000800 */
[C---:B------:R-:W-:Y:S01]  /*0490*/  IMAD R13, R3.reuse, 0x6, RZ ;  /* 0x00000006030d7824 */ /* 0x040fe200078e02ff */
[----:B------:R-:W-:Y:S01]  /*04a0*/  IADD3.X R17, PT, PT, R2, UR5, R7, P1, P2 ;  /* 0x0000000502117c10 */ /* 0x000fe20008fe4407 */
[----:B------:R-:W-:Y:S01]  /*04b0*/  IMAD R37, R3, 0xa, RZ ;  /* 0x0000000a03257824 */ /* 0x000fe200078e02ff */
[----:B------:R-:W-:Y:S01]  /*04c0*/  BAR.SYNC.DEFER_BLOCKING 0x0 ;  /* 0x0000000000007b1d */ /* 0x000fe20000010000 */
[-C--:B------:R-:W-:Y:S02]  /*04d0*/  IADD3 R32, P3, PT, R5, R16.reuse, RZ ;  /* 0x0000001005207210 */ /* 0x080fe40007f7e0ff */
[CC--:B------:R-:W-:Y:S01]  /*04e0*/  LEA R30, P6, R3.reuse, R16.reuse, 0x2 ;  /* 0x00000010031e7211 */ /* 0x0c0fe200078c10ff */
[C---:B------:R-:W-:Y:S01]  /*04f0*/  IMAD R41, R3.reuse, 0xc, RZ ;  /* 0x0000000c03297824 */ /* 0x040fe200078e02ff */
[C---:B------:R-:W-:Y:S01]  /*0500*/  LEA R7, R3.reuse, R3, 0x1 ;  /* 0x0000000303077211 */ /* 0x040fe200078e08ff */
[----:B------:R-:W-:Y:S01]  /*0510*/  IMAD R19, R3, 0x12, RZ ;  /* 0x0000001203137824 */ /* 0x000fe200078e02ff */
[-C--:B------:R-:W-:Y:S01]  /*0520*/  IADD3 R28, P5, PT, R13, R16.reuse, RZ ;  /* 0x000000100d1c7210 */ /* 0x080fe20007fbe0ff */
[C---:B------:R-:W-:Y:S01]  /*0530*/  IMAD R21, R3.reuse, 0x14, RZ ;  /* 0x0000001403157824 */ /* 0x040fe200078e02ff */
[CC--:B------:R-:W-:Y:S01]  /*0540*/  LEA.HI.X.SX32 R33, R3.reuse, R17.reuse, 0x1, P3 ;  /* 0x0000001103217211 */ /* 0x0c0fe200018f0eff */
[----:B------:R-:W-:Y:S01]  /*0550*/  IMAD R43, R3, 0xe, RZ ;  /* 0x0000000e032b7824 */ /* 0x000fe200078e02ff */
[----:B------:R-:W-:Y:S01]  /*0560*/  LEA.HI.X.SX32 R31, R5, R17, 0x1, P6 ;  /* 0x00000011051f7211 */ /* 0x000fe200030f0eff */
[C---:B------:R-:W-:Y:S01]  /*0570*/  IMAD R23, R3.reuse, 0x16, RZ ;  /* 0x0000001603177824 */ /* 0x040fe200078e02ff */
[C---:B------:R-:W-:Y:S01]  /*0580*/  SHF.L.U32 R9, R3.reuse, 0x2, RZ ;  /* 0x0000000203097819 */ /* 0x040fe200000006ff */
[C---:B------:R-:W-:Y:S01]  /*0590*/  IMAD R25, R3.reuse, 0x18, RZ ;  /* 0x0000001803197824 */ /* 0x040fe200078e02ff */
[C---:B------:R-:W-:Y:S01]  /*05a0*/  LEA R11, R3.reuse, R3, 0x2 ;  /* 0x00000003030b7211 */ /* 0x040fe200078e10ff */
[C---:B------:R-:W-:Y:S01]  /*05b0*/  IMAD R45, R3.reuse, 0x1a, RZ ;  /* 0x0000001a032d7824 */ /* 0x040fe200078e02ff */
[CC--:B------:R-:W-:Y:S01]  /*05c0*/  LEA R18, P3, R3.reuse, R16.reuse, 0x3 ;  /* 0x0000001003127211 */ /* 0x0c0fe200078618ff */
[----:B------:R-:W-:Y:S01]  /*05d0*/  IMAD R47, R3, 0x1c, RZ ;  /* 0x0000001c032f7824 */ /* 0x000fe200078e02ff */
[-C--:B------:R-:W-:Y:S01]  /*05e0*/  IADD3 R20, P6, PT, R37, R16.reuse, RZ ;  /* 0x0000001025147210 */ /* 0x080fe20007fde0ff */
[----:B------:R-:W-:Y:S01]  /*05f0*/  IMAD R49, R3, 0x1e, RZ ;  /* 0x0000001e03317824 */ /* 0x000fe200078e02ff */
[----:B------:R-:W-:Y:S01]  /*0600*/  LEA.HI.X.SX32 R29, R7, R17, 0x1, P5 ;  /* 0x00000011071d7211 */ /* 0x000fe200028f0eff */
[----:B------:R-:W-:Y:S01]  /*0610*/  IMAD R39, R3, 0xb, RZ ;  /* 0x0000000b03277824 */ /* 0x000fe200078e02ff */
[-C--:B------:R-:W-:Y:S01]  /*0620*/  IADD3 R8, P2, PT, R19, R16.reuse, RZ ;  /* 0x0000001013087210 */ /* 0x080fe20007f5e0ff */
[----:B------:R2:W5:Y:S01]  /*0630*/  LDG.E.U16 R2, desc[UR24][R16.64] ;  /* 0x0000001810027981 */ /* 0x000562000c1e1500 */
[-C--:B------:R-:W-:Y:S01]  /*0640*/  IADD3 R6, P1, PT, R21, R16.reuse, RZ ;  /* 0x0000001015067210 */ /* 0x080fe20007f3e0ff */
[----:B------:R-:W3:Y:S01]  /*0650*/  LDCU UR4, c[0x0][0x3c8] ;  /* 0x00007900ff0477ac */ /* 0x000ee20008000800 */
[----:B------:R-:W-:-:S02]  /*0660*/  IADD3 R22, P5, PT, R41, R16, RZ ;  /* 0x0000001029167210 */ /* 0x000fc40007fbe0ff */
[CC--:B------:R-:W-:Y:S02]  /*0670*/  LEA R15, R3.reuse, -R3.reuse, 0x3 ;  /* 0x80000003030f7211 */ /* 0x0c0fe400078e18ff */
[C---:B------:R-:W-:Y:S02]  /*0680*/  SHF.L.U32 R27, R3.reuse, 0x3, RZ ;  /* 0x00000003031b7819 */ /* 0x040fe400000006ff */
[----:B------:R-:W-:Y:S01]  /*0690*/  LEA R35, R3, R3, 0x3 ;  /* 0x0000000303237211 */ /* 0x000fe200078e18ff */
[----:B-1----:R-:W-:Y:S01]  /*06a0*/  IMAD R68, R68, UR9, RZ ;  /* 0x0000000944447c24 */ /* 0x002fe2000f8e02ff */
[-C--:B------:R-:W-:Y:S01]  /*06b0*/  LEA.HI.X.SX32 R19, R9, R17.reuse, 0x1, P3 ;  /* 0x0000001109137211 */ /* 0x080fe200018f0eff */
[----:B------:R-:W5:Y:S01]  /*06c0*/  LDG.E.U16 R32, desc[UR24][R32.64] ;  /* 0x0000001820207981 */ /* 0x000f62000c1e1500 */
[----:B------:R-:W-:Y:S02]  /*06d0*/  LEA.HI.X.SX32 R21, R11, R17, 0x1, P6 ;  /* 0x000000110b157211 */ /* 0x000fe400030f0eff */
[-C--:B------:R-:W-:Y:S01]  /*06e0*/  IADD3 R24, P3, PT, R43, R16.reuse, RZ ;  /* 0x000000102b187210 */ /* 0x080fe20007f7e0ff */
[----:B------:R1:W5:Y:S01]  /*06f0*/  LDG.E.U16 R18, desc[UR24][R18.64] ;  /* 0x0000001812127981 */ /* 0x000362000c1e1500 */
[----:B------:R-:W-:-:S02]  /*0700*/  LEA R26, P6, R3, R16, 0x4 ;  /* 0x00000010031a7211 */ /* 0x000fc400078c20ff */
[-C--:B------:R-:W-:Y:S01]  /*0710*/  IADD3 R4, P4, PT, R23, R16.reuse, RZ ;  /* 0x0000001017047210 */ /* 0x080fe20007f9e0ff */
[----:B------:R-:W5:Y:S01]  /*0720*/  LDG.E.U16 R30, desc[UR24][R30.64] ;  /* 0x000000181e1e7981 */ /* 0x000f62000c1e1500 */
[-C--:B------:R-:W-:Y:S01]  /*0730*/  LEA.HI.X.SX32 R23, R13, R17.reuse, 0x1, P5 ;  /* 0x000000110d177211 */ /* 0x080fe200028f0eff */
[----:B------:R-:W-:Y:S01]  /*0740*/  IMAD R13, R3, 0xd, RZ ;  /* 0x0000000d030d7824 */ /* 0x000fe200078e02ff */
[-C--:B------:R-:W-:Y:S01]  /*0750*/  IADD3 R10, P5, PT, R25, R16.reuse, RZ ;  /* 0x00000010190a7210 */ /* 0x080fe20007fbe0ff */
[----:B------:R-:W5:Y:S01]  /*0760*/  LDG.E.U16 R28, desc[UR24][R28.64] ;  /* 0x000000181c1c7981 */ /* 0x000f62000c1e1500 */
[-C--:B------:R-:W-:Y:S02]  /*0770*/  LEA.HI.X.SX32 R25, R15, R17.reuse, 0x1, P3 ;  /* 0x000000110f197211 */ /* 0x080fe400018f0eff */
[----:B------:R-:W-:Y:S01]  /*0780*/  LEA.HI.X.SX32 R27, R27, R17, 0x1, P6 ;  /* 0x000000111b1b7211 */ /* 0x000fe200030f0eff */
[----:B------:R-:W5:Y:S01]  /*0790*/  LDG.E.U16 R20, desc[UR24][R20.64] ;  /* 0x0000001814147981 */ /* 0x000f62000c1e1500 */
[----:B------:R-:W-:-:S02]  /*07a0*/  IADD3 R12, P3, PT, R45, R16, RZ ;  /* 0x000000102d0c7210 */ /* 0x000fc40007f7e0ff */
[-C--:B------:R-:W-:Y:S01]  /*07b0*/  IADD3 R14, P6, PT, R47, R16.reuse, RZ ;  /* 0x000000102f0e7210 */ /* 0x080fe20007fde0ff */
[----:B------:R-:W5:Y:S01]  /*07c0*/  LDG.E.U16 R22, desc[UR24][R22.64] ;  /* 0x0000001816167981 */ /* 0x000f62000c1e1500 */
[----:B------:R-:W-:Y:S02]  /*07d0*/  LEA.HI.X.SX32 R9, R35, R17, 0x1, P2 ;  /* 0x0000001123097211 */ /* 0x000fe400010f0eff */
[----:B------:R-:W-:Y:S01]  /*07e0*/  LEA R3, R3, -R3, 0x4 ;  /* 0x8000000303037211 */ /* 0x000fe200078e20ff */
[----:B------:R-:W5:Y:S01]  /*07f0*/  LDG.E.U16 R26, desc[UR24][R26.64] ;  /* 0x000000181a1a7981 */ /* 0x000f62000c1e1500 */
[----:B--2---:R-:W-:Y:S02]  /*0800*/  IADD3 R16, P2, PT, R49, R16, RZ ;  /* 0x0000001031107210 */ /* 0x004fe40007f5e0ff */
[-C--:B------:R-:W-:Y:S01]  /*0810*/  LEA.HI.X.SX32 R7, R37, R17.reuse, 0x1, P1 ;  /* 0x0000001125077211 */ /* 0x080fe200008f0eff */
[----:B------:R-:W5:Y:S01]  /*0820*/  LDG.E.U16 R8, desc[UR24][R8.64] ;  /* 0x0000001808087981 */ /* 0x000f62000c1e1500 */
[----:B------:R-:W-:-:S02]  /*0830*/  LEA.HI.X.SX32 R5, R39, R17, 0x1, P4 ;  /* 0x0000001127057211 */ /* 0x000fc400020f0eff */
[-C--:B------:R-:W-:Y:S01]  /*0840*/  LEA.HI.X.SX32 R11, R41, R17.reuse, 0x1, P5 ;  /* 0x00000011290b7211 */ /* 0x080fe200028f0eff */
[----:B------:R-:W5:Y:S01]  /*0850*/  LDG.E.U16 R6, desc[UR24][R6.64] ;  /* 0x0000001806067981 */ /* 0x000f62000c1e1500 */
[-C--:B------:R-:W-:Y:S02]  /*0860*/  LEA.HI.X.SX32 R13, R13, R17.reuse, 0x1, P3 ;  /* 0x000000110d0d7211 */ /* 0x080fe400018f0eff */
[-C--:B------:R-:W-:Y:S01]  /*0870*/  LEA.HI.X.SX32 R15, R43, R17.reuse, 0x1, P6 ;  /* 0x000000112b0f7211 */ /* 0x080fe200030f0eff */
[----:B------:R2:W5:Y:S01]  /*0880*/  LDG.E.U16 R4, desc[UR24][R4.64] ;  /* 0x0000001804047981 */ /* 0x000562000c1e1500 */
[----:B------:R-:W-:-:S03]  /*0890*/  LEA.HI.X.SX32 R17, R3, R17, 0x1, P2 ;  /* 0x0000001103117211 */ /* 0x000fc600010f0eff */
[----:B------:R4:W5:Y:S01]  /*08a0*/  LDG.E.U16 R3, desc[UR24][R24.64] ;  /* 0x0000001818037981 */ /* 0x000962000c1e1500 */
[----:B-1----:R-:W-:Y:S02]  /*08b0*/  LOP3.LUT R19, R0, 0xf, RZ, 0xc0, !PT ;  /* 0x0000000f00137812 */ /* 0x002fe400078ec0ff */
[----:B------:R-:W-:Y:S01]  /*08c0*/  SHF.R.U32.HI R36, RZ, 0x4, R0 ;  /* 0x00000004ff247819 */ /* 0x000fe20000011600 */
[----:B------:R1:W5:Y:S01]  /*08d0*/  LDG.E.U16 R15, desc[UR24][R14.64] ;  /* 0x000000180e0f7981 */ /* 0x000362000c1e1500 */
[----:B--2---:R-:W-:-:S03]  /*08e0*/  SHF.L.U32 R5, R68, 0x1, RZ ;  /* 0x0000000144057819 */ /* 0x004fc600000006ff */
[----:B------:R2:W5:Y:S01]  /*08f0*/  LDG.E.U16 R17, desc[UR24][R16.64] ;  /* 0x0000001810117981 */ /* 0x000562000c1e1500 */
[----:B----4-:R-:W4:Y:S01]  /*0900*/  LDC.64 R24, c[0x0][0x388] ;  /* 0x0000e200ff187b82 */ /* 0x010f220000000a00 */
[----:B---3--:R-:W-:Y:S01]  /*0910*/  IMAD R19, R19, UR4, RZ ;  /* 0x0000000413137c24 */ /* 0x008fe2000f8e02ff */
[----:B------:R-:W-:Y:S01]  /*0920*/  SGXT.U32 R36, R36, 0x3 ;  /* 0x000000032424781a */ /* 0x000fe20000000000 */
[----:B------:R-:W-:Y:S01]  /*0930*/  IMAD.HI R68, R68, 0x2, RZ ;  /* 0x0000000244447827 */ /* 0x000fe200078e02ff */
[----:B------:R-:W-:Y:S01]  /*0940*/  SHF.R.U32.HI R9, RZ, 0x5, R0 ;  /* 0x00000005ff097819 */ /* 0x000fe20000011600 */
[----:B------:R3:W5:Y:S01]  /*0950*/  LDG.E.U16 R10, desc[UR24][R10.64] ;  /* 0x000000180a0a7981 */ /* 0x000762000c1e1500 */
[C---:B------:R-:W-:Y:S01]  /*0960*/  SHF.L.U32 R7, R19.reuse, 0x1, RZ ;  /* 0x0000000113077819 */ /* 0x040fe200000006ff */
[----:B------:R-:W-:Y:S01]  /*0970*/  IMAD.HI R19, R19, 0x2, RZ ;  /* 0x0000000213137827 */ /* 0x000fe200078e02ff */
[----:B0-----:R-:W-:Y:S01]  /*0980*/  R2UR UR12, R34 ;  /* 0x00000000220c72ca */ /* 0x001fe200000e0000 */
[----:B------:R3:W5:Y:S02]  /*0990*/  LDG.E.U16 R12, desc[UR24][R12.64] ;  /* 0x000000180c0c7981 */ /* 0x000764000c1e1500 */
[----:B------:R-:W-:Y:S01]  /*09a0*/  IMAD R36, R36, R69, RZ ;  /* 0x0000004524247224 */ /* 0x000fe200078e02ff */
[----:B----4-:R-:W-:-:S04]  /*09b0*/  IADD3 R63, P1, P2, R7, R24, R5 ;  /* 0x00000018073f7210 */ /* 0x010fc80007a3e005 */
[----:B------:R-:W-:Y:S02]  /*09c0*/  IADD3.X R19, PT, PT, R19, R25, R68, P1, P2 ;  /* 0x0000001913137210 */ /* 0x000fe40000fe4444 */
[----:B------:R-:W-:-:S04]  /*09d0*/  LEA R50, P1, R36, R63, 0x1 ;  /* 0x0000003f24327211 */ /* 0x000fc800078208ff */
[----:B------:R-:W-:Y:S02]  /*09e0*/  LEA.HI.X.SX32 R51, R36, R19, 0x1, P1 ;  /* 0x0000001324337211 */ /* 0x000fe400008f0eff */
[----:B-1----:R-:W-:-:S03]  /*09f0*/  LEA R14, R69, R36, 0x3 ;  /* 0x00000024450e7211 */ /* 0x002fc600078e18ff */
[----:B------:R3:W-:Y:S01]  /*0a00*/  STL.64 [R1], R50 ;  /* 0x0000003201007387 */ /* 0x0007e20000100a00 */
[C---:B------:R-:W-:Y:S02]  /*0a10*/  SHF.L.U32 R5, R0.reuse, 0x1, RZ ;  /* 0x0000000100057819 */ /* 0x040fe400000006ff */
[----:B--2---:R-:W-:Y:S02]  /*0a20*/  LEA R16, R69, R14, 0x3 ;  /* 0x0000000e45107211 */ /* 0x004fe400078e18ff */
[----:B------:R-:W-:Y:S02]  /*0a30*/  LOP3.LUT R52, R5, 0x7e, RZ, 0xc0, !PT ;  /* 0x0000007e05347812 */ /* 0x000fe400078ec0ff */
[----:B------:R-:W-:Y:S02]  /*0a40*/  LEA R5, R69, R16, 0x3 ;  /* 0x0000001045057211 */ /* 0x000fe400078e18ff */
[----:B------:R-:W-:Y:S02]  /*0a50*/  LOP3.LUT R7, R0, 0x40, RZ, 0xc0, !PT ;  /* 0x0000004000077812 */ /* 0x000fe400078ec0ff */
[----:B------:R-:W-:-:S02]  /*0a60*/  LEA R62, P4, R5, R63, 0x1 ;  /* 0x0000003f053e7211 */ /* 0x000fc400078808ff */
[----:B------:R-:W-:Y:S02]  /*0a70*/  LEA R7, R7, R52, 0x5 ;  /* 0x0000003407077211 */ /* 0x000fe400078e28ff */
[-C--:B------:R-:W-:Y:S02]  /*0a80*/  LEA R66, P2, R14, R63.reuse, 0x1 ;  /* 0x0000003f0e427211 */ /* 0x080fe400078408ff */
[----:B------:R-:W-:Y:S02]  /*0a90*/  LEA R64, P3, R16, R63, 0x1 ;  /* 0x0000003f10407211 */ /* 0x000fe400078608ff */
[----:B------:R-:W-:Y:S02]  /*0aa0*/  R2UR UR20, R9 ;  /* 0x00000000091472ca */ /* 0x000fe400000e0000 */
[-C--:B------:R-:W-:Y:S02]  /*0ab0*/  LEA.HI.X.SX32 R63, R5, R19.reuse, 0x1, P4 ;  /* 0x00000013053f7211 */ /* 0x080fe400020f0eff */
[----:B------:R-:W-:-:S02]  /*0ac0*/  LEA.HI.X.SX32 R67, R14, R19, 0x1, P2 ;  /* 0x000000130e437211 */ /* 0x000fc400010f0eff */
[----:B------:R-:W-:Y:S02]  /*0ad0*/  LEA.HI.X.SX32 R65, R16, R19, 0x1, P3 ;  /* 0x0000001310417211 */ /* 0x000fe400018f0eff */
[----:B------:R-:W-:Y:S01]  /*0ae0*/  LOP3.LUT R5, R7, 0x10, RZ, 0x3c, !PT ;  /* 0x0000001007057812 */ /* 0x000fe200078e3cff */
[----:B---3--:R-:W-:Y:S06]  /*0af0*/  @P0 BRA `(.L_x_5) ;  /* 0x0000000000180947 */ /* 0x008fec0003800000 */
[----:B------:R-:W-:Y:S01]  /*0b00*/  ELECT P1, URZ, PT ;  /* 0x0000000000ff782f */ /* 0x000fe20003820000 */
[----:B------:R-:W-:Y:S01]  /*0b10*/  HFMA2 R9, -RZ, RZ, 0, 5.9604644775390625e-08 ;  /* 0x00000001ff097431 */ /* 0x000fe200000001ff */
[----:B------:R-:W-:Y:S01]  /*0b20*/  UMOV UR4, 0x40 ;  /* 0x0000004000047882 */ /* 0x000fe20000000000 */
[----:B------:R-:W-:Y:S01]  /*0b30*/  UVIRTCOUNT.DEALLOC.SMPOOL 0x80 ;  /* 0x000000800000784c */ /* 0x000fe20000000000 */
[----:B------:R-:W-:-:S09]  /*0b40*/  ULEA UR4, UR6, UR4, 0x18 ;  /* 0x0000000406047291 */ /* 0x000fd2000f8ec0ff */
[----:B------:R0:W-:Y:S03]  /*0b50*/  @P1 STS.U8 [UR4], R9 ;  /* 0x00000009ff001988 */ /* 0x0001e60008000004 */
.L_x_5:
[----:B------:R-:W-:Y:S01]  /*0b60*/  USHF.L.U32 UR4, UR20, 0x15, URZ ;  /* 0x0000001514047899 */ /* 0x000fe200080006ff */
[C---:B0-----:R-:W-:Y:S01]  /*0b70*/  LOP3.LUT R9, R7.reuse, 0x20, RZ, 0x3c, !PT ;  /* 0x0000002007097812 */ /* 0x041fe200078e3cff */
[----:B-----5:R-:W-:Y:S01]  /*0b80*/  STS.U16 [R7+UR13+0x400], R26 ;  /* 0x0004001a07007988 */ /* 0x020fe2000800040d */
[C---:B------:R-:W-:Y:S01]  /*0b90*/  LOP3.LUT R11, R7.reuse, 0x30, RZ, 0x3c, !PT ;  /* 0x00000030070b7812 */ /* 0x040fe200078e3cff */
[----:B------:R-:W-:Y:S01]  /*0ba0*/  ULOP3.LUT UR4, UR4, 0x600000, URZ, 0xc0, !UPT ;  /* 0x0060000004047892 */ /* 0x000fe2000f8ec0ff */
[C---:B------:R-:W-:Y:S01]  /*0bb0*/  LOP3.LUT R13, R7.reuse, 0x40, RZ, 0x3c, !PT ;  /* 0x00000040070d7812 */ /* 0x040fe200078e3cff */
[----:B------:R0:W-:Y:S01]  /*0bc0*/  STS.U16 [R7+UR13], R2 ;  /* 0x0000000207007988 */ /* 0x0001e2000800040d */
[----:B------:R-:W-:Y:S01]  /*0bd0*/  LOP3.LUT R19, R7, 0x50, RZ, 0x3c, !PT ;  /* 0x0000005007137812 */ /* 0x000fe200078e3cff */
[----:B------:R-:W-:Y:S01]  /*0be0*/  UIADD3 UR14, UPT, UPT, UR12, UR4, URZ ;  /* 0x000000040c0e7290 */ /* 0x000fe2000fffe0ff */
[----:B------:R-:W-:Y:S01]  /*0bf0*/  LOP3.LUT P1, RZ, R0, 0x7f, RZ, 0xc0, !PT ;  /* 0x0000007f00ff7812 */ /* 0x000fe2000782c0ff */
[----:B------:R-:W-:Y:S01]  /*0c00*/  STS.U16 [R5+UR13+0x80], R32 ;  /* 0x0000802005007988 */ /* 0x000fe2000800040d */
[----:B------:R-:W-:Y:S01]  /*0c10*/  UMOV UR5, 0x1 ;  /* 0x0000000100057882 */ /* 0x000fe20000000000 */
[----:B------:R-:W-:-:S02]  /*0c20*/  UIADD3 UR15, UPT, UPT, UR13, 0x1c00, URZ ;  /* 0x00001c000d0f7890 */ /* 0x000fc4000fffe0ff */
[----:B------:R1:W-:Y:S01]  /*0c30*/  STS.U16 [R5+UR13+0x480], R8 ;  /* 0x0004800805007988 */ /* 0x0003e2000800040d */
[----:B------:R-:W2:Y:S01]  /*0c40*/  LDCU UR16, c[0x0][0x3f0] ;  /* 0x00007e00ff1077ac */ /* 0x000ea20008000800 */
[C---:B0-----:R-:W-:Y:S02]  /*0c50*/  LOP3.LUT R2, R7.reuse, 0x60, RZ, 0x3c, !PT ;  /* 0x0000006007027812 */ /* 0x041fe400078e3cff */
[----:B------:R0:W-:Y:S04]  /*0c60*/  STS.U16 [R9+UR13+0x500], R6 ;  /* 0x0005000609007988 */ /* 0x0001e8000800040d */
[----:B------:R3:W-:Y:S01]  /*0c70*/  STS.U16 [R9+UR13+0x100], R30 ;  /* 0x0001001e09007988 */ /* 0x0007e2000800040d */
[----:B------:R-:W-:Y:S01]  /*0c80*/  VOTEU.ALL UP0, P1 ;  /* 0x0000000000ff7886 */ /* 0x000fe20000800000 */
[----:B------:R-:W-:Y:S01]  /*0c90*/  VOTEU.ALL UP1, P1 ;  /* 0x0000000000ff7886 */ /* 0x000fe20000820000 */
[----:B-1----:R-:W-:Y:S01]  /*0ca0*/  PRMT R5, RZ, 0x7610, R5 ;  /* 0x00007610ff057816 */ /* 0x002fe20000000005 */
[----:B------:R-:W-:Y:S01]  /*0cb0*/  STS.U16 [R11+UR13+0x180], R28 ;  /* 0x0001801c0b007988 */ /* 0x000fe2000800040d */
[----:B0-----:R-:W-:-:S03]  /*0cc0*/  LOP3.LUT R6, R7, 0x70, RZ, 0x3c, !PT ;  /* 0x0000007007067812 */ /* 0x001fc600078e3cff */
[----:B------:R0:W-:Y:S01]  /*0cd0*/  STS.U16 [R11+UR13+0x580], R4 ;  /* 0x000580040b007988 */ /* 0x0001e2000800040d */
[----:B------:R-:W-:-:S04]  /*0ce0*/  @!UP0 UIADD3 UR6, UPT, UPT, -UR5, 0x100000, URZ ;  /* 0x0010000005068890 */ /* 0x000fc8000fffe1ff */
[----:B------:R-:W-:Y:S02]  /*0cf0*/  @!UP0 USHF.L.U32 UR7, UR6, 0xb, URZ ;  /* 0x0000000b06078899 */ /* 0x000fe400080006ff */
[----:B------:R-:W-:Y:S01]  /*0d00*/  @!UP0 USHF.L.U32 UR6, UR6, 0x1, URZ ;  /* 0x0000000106068899 */ /* 0x000fe200080006ff */
[----:B--2---:R-:W-:Y:S01]  /*0d10*/  ISETP.LT.AND P2, PT, RZ, UR16, PT ;  /* 0x00000010ff007c0c */ /* 0x004fe2000bf41270 */
[----:B------:R-:W-:Y:S01]  /*0d20*/  STS.U16 [R13+UR13+0x200], R18 ;  /* 0x000200120d007988 */ /* 0x000fe2000800040d */
[----:B------:R-:W-:Y:S02]  /*0d30*/  PRMT R7, RZ, 0x7610, R7 ;  /* 0x00007610ff077816 */ /* 0x000fe40000000007 */
[----:B---3--:R-:W-:Y:S01]  /*0d40*/  PRMT R9, RZ, 0x7610, R9 ;  /* 0x00007610ff097816 */ /* 0x008fe20000000009 */
[----:B------:R-:W-:Y:S01]  /*0d50*/  STS.U16 [R13+UR13+0x600], R10 ;  /* 0x0006000a0d007988 */ /* 0x000fe2000800040d */
[----:B0-----:R-:W-:-:S03]  /*0d60*/  PRMT R11, RZ, 0x7610, R11 ;  /* 0x00007610ff0b7816 */ /* 0x001fc6000000000b */
[----:B------:R-:W-:Y:S04]  /*0d70*/  STS.U16 [R19+UR13+0x280], R20 ;  /* 0x0002801413007988 */ /* 0x000fe8000800040d */
[----:B------:R-:W-:Y:S04]  /*0d80*/  STS.U16 [R19+UR13+0x680], R12 ;  /* 0x0006800c13007988 */ /* 0x000fe8000800040d */
[----:B------:R-:W-:Y:S04]  /*0d90*/  STS.U16 [R2+UR13+0x300], R22 ;  /* 0x0003001602007988 */ /* 0x000fe8000800040d */
[----:B------:R-:W-:Y:S04]  /*0da0*/  STS.U16 [R2+UR13+0x700], R15 ;  /* 0x0007000f02007988 */ /* 0x000fe8000800040d */
[----:B------:R0:W-:Y:S04]  /*0db0*/  STS.U16 [R6+UR13+0x380], R3 ;  /* 0x0003800306007988 */ /* 0x0001e8000800040d */
[----:B------:R1:W-:Y:S01]  /*0dc0*/  STS.U16 [R6+UR13+0x780], R17 ;  /* 0x0007801106007988 */ /* 0x0003e2000800040d */
[----:B------:R-:W-:Y:S01]  /*0dd0*/  STTM.x16 tmem[UR14], RZ ;  /* 0x000000ff000079ed */ /* 0x000fe2000824000e */
[----:B------:R-:W2:Y:S02]  /*0de0*/  FENCE.VIEW.ASYNC.T ;  /* 0x00000000000073c6 */ /* 0x000ea40000000200 */
[----:B--2---:R-:W-:Y:S06]  /*0df0*/  BAR.SYNC.DEFER_BLOCKING 0x0 ;  /* 0x0000000000007b1d */ /* 0x004fec0000010000 */
[----:B------:R-:W2:Y:S02]  /*0e00*/  FENCE.VIEW.ASYNC.S ;  /* 0x00000000000073c6 */ /* 0x000ea40000000000 */
[----:B--2---:R2:W3:Y:S02]  /*0e10*/  @!UP1 SYNCS.EXCH.64 URZ, [UR15], UR6 ;  /* 0x000000060fff95b2 */ /* 0x0044e40008000100 */
[----:B---3--:R-:W-:Y:S06]  /*0e20*/  BAR.SYNC.DEFER_BLOCKING 0x0 ;  /* 0x0000000000007b1d */ /* 0x008fec0000010000 */
[----:B------:R-:W3:Y:S04]  /*0e30*/  @P2 LDG.E.U16 R5, desc[UR24][R50.64] ;  /* 0x0000001832052981 */ /* 0x000ee8000c1e1500 */
[----:B------:R-:W4:Y:S04]  /*0e40*/  @P2 LDG.E.U16 R7, desc[UR24][R66.64] ;  /* 0x0000001842072981 */ /* 0x000f28000c1e1500 */
[----:B------:R-:W4:Y:S04]  /*0e50*/  @P2 LDG.E.U16 R9, desc[UR24][R64.64] ;  /* 0x0000001840092981 */ /* 0x000f28000c1e1500 */
[----:B------:R-:W4:Y:S01]  /*0e60*/  @P2 LDG.E.U16 R11, desc[UR24][R62.64] ;  /* 0x000000183e0b2981 */ /* 0x000f22000c1e1500 */
[----:B--2---:R-:W-:-:S04]  /*0e70*/  @!UP0 UIADD3 UR6, UPT, UPT, -UR5, 0x100000, URZ ;  /* 0x0010000005068890 */ /* 0x004fc8000fffe1ff */
[----:B------:R-:W-:Y:S02]  /*0e80*/  @!UP0 USHF.L.U32 UR7, UR6, 0xb, URZ ;  /* 0x0000000b06078899 */ /* 0x000fe400080006ff */
[----:B------:R-:W-:Y:S01]  /*0e90*/  @!UP0 USHF.L.U32 UR6, UR6, 0x1, URZ ;  /* 0x0000000106068899 */ /* 0x000fe200080006ff */
[----:B------:R-:W-:Y:S01]  /*0ea0*/  VOTEU.ALL UP1, P1 ;  /* 0x0000000000ff7886 */ /* 0x000fe20000820000 */
[----:B0-----:R-:W-:Y:S01]  /*0eb0*/  SHF.R.S32.HI R3, RZ, 0x6, R0 ;  /* 0x00000006ff037819 */ /* 0x001fe20000011400 */
[----:B------:R-:W-:Y:S02]  /*0ec0*/  UIADD3 UR8, UPT, UPT, UR13, 0x1400, URZ ;  /* 0x000014000d087890 */ /* 0x000fe4000fffe0ff */
[----:B------:R-:W-:-:S04]  /*0ed0*/  @!UP0 UIADD3 UR4, UPT, UPT, -UR5, 0x100000, URZ ;  /* 0x0010000005048890 */ /* 0x000fc8000fffe1ff */
[----:B------:R-:W-:Y:S02]  /*0ee0*/  @!UP0 USHF.L.U32 UR5, UR4, 0xb, URZ ;  /* 0x0000000b04058899 */ /* 0x000fe400080006ff */
[----:B------:R-:W-:Y:S02]  /*0ef0*/  @!UP0 USHF.L.U32 UR4, UR4, 0x1, URZ ;  /* 0x0000000104048899 */ /* 0x000fe400080006ff */
[----:B------:R-:W-:Y:S01]  /*0f00*/  UIADD3 UR30, UPT, UPT, UR12, 0x10, URZ ;  /* 0x000000100c1e7890 */ /* 0x000fe2000fffe0ff */
[----:B------:R-:W-:Y:S02]  /*0f10*/  SGXT R3, R3, 0x1 ;  /* 0x000000010303781a */ /* 0x000fe40000000200 */
[----:B------:R-:W-:Y:S02]  /*0f20*/  ISETP.EQ.U32.AND P3, PT, RZ, UR20, P2 ;  /* 0x00000014ff007c0c */ /* 0x000fe40009762070 */
[----:B------:R-:W-:Y:S01]  /*0f30*/  LOP3.LUT R52, R52, 0x90, R3, 0x78, !PT ;  /* 0x0000009034347812 */ /* 0x000fe200078e7803 */
[----:B------:R1:W0:Y:S01]  /*0f40*/  @!UP1 SYNCS.EXCH.64 URZ, [UR13+0x1c08], UR6 ;  /* 0x001c08060dff95b2 */ /* 0x0002220008000100 */
[----:B------:R-:W-:-:S03]  /*0f50*/  VOTEU.ALL UP1, P1 ;  /* 0x0000000000ff7886 */ /* 0x000fc60000820000 */
[----:B---3--:R1:W-:Y:S04]  /*0f60*/  STS.U16 [R52+UR13+0x1000], R5 ;  /* 0x0010000534007988 */ /* 0x0083e8000800040d */
[----:B----4-:R1:W-:Y:S04]  /*0f70*/  STS.U16 [R52+UR13+0x1100], R7 ;  /* 0x0011000734007988 */ /* 0x0103e8000800040d */
[----:B------:R1:W-:Y:S04]  /*0f80*/  STS.U16 [R52+UR13+0x1200], R9 ;  /* 0x0012000934007988 */ /* 0x0003e8000800040d */
[----:B------:R1:W-:Y:S01]  /*0f90*/  STS.U16 [R52+UR13+0x1300], R11 ;  /* 0x0013000b34007988 */ /* 0x0003e2000800040d */
[----:B0-----:R0:W-:Y:S06]  /*0fa0*/  MEMBAR.ALL.CTA ;  /* 0x0000000000007992 */ /* 0x0011ec0000008000 */
[----:B0-----:R-:W-:Y:S04]  /*0fb0*/  FENCE.VIEW.ASYNC.S ;  /* 0x00000000000073c6 */ /* 0x001fe80000000000 */
[----:B------:R-:W0:Y:S02]  /*0fc0*/  FENCE.VIEW.ASYNC.S ;  /* 0x00000000000073c6 */ /* 0x000e240000000000 */
[----:B0-----:R1:W0:Y:S02]  /*0fd0*/  @!UP1 SYNCS.EXCH.64 URZ, [UR13+0x1400], UR4 ;  /* 0x001400040dff95b2 */ /* 0x0012240008000100 */
[----:B0-----:R-:W-:Y:S06]  /*0fe0*/  BAR.SYNC.DEFER_BLOCKING 0x0 ;  /* 0x0000000000007b1d */ /* 0x001fec0000010000 */
[----:B-1----:R-:W-:Y:S05]  /*0ff0*/  @!P3 BRA `(.L_x_6) ;  /* 0x000000000040b947 */ /* 0x002fea0003800000 */
[----:B------:R-:W-:Y:S02]  /*1000*/  USHF.R.U32.HI UR6, URZ, 0x4, UR13 ;  /* 0x00000004ff067899 */ /* 0x000fe4000801160d */
[----:B------:R-:W-:Y:S02]  /*1010*/  UIADD3 UR4, UPT, UPT, UR13, 0x1000, URZ ;  /* 0x000010000d047890 */ /* 0x000fe4000fffe0ff */
[----:B------:R-:W-:Y:S02]  /*1020*/  USGXT.U32 UR6, UR6, 0xe ;  /* 0x0000000e0606789a */ /* 0x000fe40008000000 */
[----:B------:R-:W-:Y:S02]  /*1030*/  USHF.R.U32.HI UR4, URZ, 0x4, UR4 ;  /* 0x00000004ff047899 */ /* 0x000fe40008011604 */
[----:B------:R-:W-:Y:S02]  /*1040*/  ULOP3.LUT UR6, UR6, 0x800000, URZ, 0xfc, !UPT ;  /* 0x0080000006067892 */ /* 0x000fe4000f8efcff */
[----:B------:R-:W-:Y:S01]  /*1050*/  USGXT.U32 UR10, UR4, 0xe ;  /* 0x0000000e040a789a */ /* 0x000fe20008000000 */
[----:B------:R-:W-:-:S02]  /*1060*/  UMOV UR5, URZ ;  /* 0x000000ff00057c82 */ /* 0x000fc40008000000 */
[----:B------:R-:W-:Y:S01]  /*1070*/  UMOV UR4, UR8 ;  /* 0x0000000800047c82 */ /* 0x000fe20008000000 */
[----:B------:R-:W-:Y:S01]  /*1080*/  UMOV UR18, 0x0 ;  /* 0x0000000000127882 */ /* 0x000fe20000000000 */
[----:B------:R-:W-:Y:S01]  /*1090*/  UMOV UR19, 0x8088490 ;  /* 0x0808849000137882 */ /* 0x000fe20000000000 */
[----:B------:R-:W-:Y:S01]  /*10a0*/  UMOV UR7, 0x40004040 ;  /* 0x4000404000077882 */ /* 0x000fe20000000000 */
[----:B------:R-:W-:Y:S01]  /*10b0*/  UMOV UR11, 0xc0004010 ;  /* 0xc0004010000b7882 */ /* 0x000fe20000000000 */
[----:B------:R-:W-:Y:S01]  /*10c0*/  UMOV UR4, UR4 ;  /* 0x0000000400047c82 */ /* 0x000fe20008000000 */
[----:B------:R0:W-:Y:S01]  /*10d0*/  UTCHMMA gdesc[UR6], gdesc[UR10], tmem[UR30], tmem[UR18], idesc[UR19], !UPT ;  /* 0x00ff120a060075ea */ /* 0x0001e2000f80001e */
[----:B------:R0:W-:Y:S01]  /*10e0*/  UTCBAR [UR4], URZ ;  /* 0x000000ff040073e9 */ /* 0x0001e200080000ff */
[----:B------:R-:W-:Y:S02]  /*10f0*/  NOP ;  /* 0x0000000000007918 */ /* 0x000fe40000000000 */
.L_x_6:
[----:B------:R-:W-:Y:S05]  /*1100*/  @!P2 BRA `(.L_x_7) ;  /* 0x000000000008a947 */ /* 0x000fea0003800000 */
[----:B------:R-:W1:Y:S02]  /*1110*/  SYNCS.PHASECHK.TRANS64.TRYWAIT P4, [UR13+0x1400], RZ ;  /* 0x001400ffff0075a7 */ /* 0x000e64000808110d */
[----:B-1----:R-:W-:Y:S05]  /*1120*/  @!P4 BRA `(.L_x_8) ;  /* 0x0000003400b8c947 */ /* 0x002fea0003800000 */
.L_x_7:
[----:B------:R-:W-:Y:S01]  /*1130*/  BAR.SYNC.DEFER_BLOCKING 0x0 ;  /* 0x0000000000007b1d */ /* 0x000fe20000010000 */
[----:B------:R-:W-:Y:S02]  /*1140*/  LOP3.LUT R37, R0, 0x1f, RZ, 0xc0, !PT ;  /* 0x0000001f00257812 */ /* 0x000fe400078ec0ff */
[----:B------:R-:W-:-:S03]  /*1150*/  SHF.R.U32.HI R41, RZ, 0x5, R0 ;  /* 0x00000005ff297819 */ /* 0x000fc60000011600 */
[----:B0-----:R-:W0:Y:S02]  /*1160*/  LDCU UR6, c[0x0][0x3a8] ;  /* 0x00007500ff0677ac */ /* 0x001e240008000800 */
[----:B------:R-:W1:Y:S01]  /*1170*/  LDC R36, c[0x0][0x3d8] ;  /* 0x0000f600ff247b82 */ /* 0x000e620000000800 */
[----:B------:R-:W0:Y:S01]  /*1180*/  LDTM.x32 R4, tmem[UR14+0x10] ;  /* 0x0000100e000479ee */ /* 0x000e2200082c0000 */
[----:B------:R-:W2:Y:S06]  /*1190*/  LDCU.64 UR26, c[0x0][0x3d0] ;  /* 0x00007a00ff1a77ac */ /* 0x000eac0008000a00 */
[----:B------:R-:W3:Y:S01]  /*11a0*/  LDC.64 R2, c[0x0][0x390] ;  /* 0x0000e400ff027b82 */ /* 0x000ee20000000a00 */
[----:B------:R-:W4:Y:S01]  /*11b0*/  @!P1 SYNCS.CCTL.IV [UR13+0x1400] ;  /* 0x00140000ff0099b1 */ /* 0x000f22000800000d */
[----:B------:R-:W-:Y:S01]  /*11c0*/  NOP ;  /* 0x0000000000007918 */ /* 0x000fe20000000000 */
[----:B--2---:R-:W-:Y:S01]  /*11d0*/  UIMAD UR4, UR9, UR26, URZ ;  /* 0x0000001a090472a4 */ /* 0x004fe2000f8e02ff */
[----:B------:R-:W-:Y:S01]  /*11e0*/  IMAD R0, R37, UR27, RZ ;  /* 0x0000001b25007c24 */ /* 0x000fe2000f8e02ff */
[----:B------:R-:W-:Y:S01]  /*11f0*/  SGXT.U32 R37, R41, 0x2 ;  /* 0x000000022925781a */ /* 0x000fe20000000000 */
[----:B0-----:R-:W-:Y:S01]  /*1200*/  FMUL R38, R4, UR6 ;  /* 0x0000000604267c20 */ /* 0x001fe20008400000 */
[----:B------:R-:W-:Y:S01]  /*1210*/  FMUL R39, R5, UR6 ;  /* 0x0000000605277c20 */ /* 0x000fe20008400000 */
[----:B------:R-:W-:Y:S01]  /*1220*/  FMUL R40, R6, UR6 ;  /* 0x0000000606287c20 */ /* 0x000fe20008400000 */
[----:B------:R-:W-:Y:S01]  /*1230*/  USHF.L.U32 UR5, UR4, 0x1, URZ ;  /* 0x0000000104057899 */ /* 0x000fe200080006ff */
[----:B-1----:R-:W-:-:S02]  /*1240*/  IMAD R37, R37, R36, RZ ;  /* 0x0000002425257224 */ /* 0x002fc400078e02ff */
[----:B------:R-:W-:Y:S01]  /*1250*/  FMUL R41, R8, UR6 ;  /* 0x0000000608297c20 */ /* 0x000fe20008400000 */
[----:B------:R-:W-:Y:S01]  /*1260*/  FMUL R43, R10, UR6 ;  /* 0x000000060a2b7c20 */ /* 0x000fe20008400000 */
[----:B------:R-:W-:Y:S01]  /*1270*/  FMNMX3 R42, R38, R39, R40, !PT ;  /* 0x00000027262a7276 */ /* 0x000fe20007800028 */
[----:B------:R-:W-:Y:S01]  /*1280*/  FMUL R38, R7, UR6 ;  /* 0x0000000607267c20 */ /* 0x000fe20008400000 */
[C---:B------:R-:W-:Y:S01]  /*1290*/  SHF.L.U32 R39, R0.reuse, 0x1, RZ ;  /* 0x0000000100277819 */ /* 0x040fe200000006ff */
[----:B------:R-:W-:-:S04]  /*12a0*/  IMAD.HI R0, R0, 0x2, RZ ;  /* 0x0000000200007827 */ /* 0x000fc800078e02ff */
[----:B------:R-:W-:Y:S01]  /*12b0*/  FMUL R40, R9, UR6 ;  /* 0x0000000609287c20 */ /* 0x000fe20008400000 */
[----:B---3--:R-:W-:Y:S01]  /*12c0*/  IADD3 R2, P4, P5, R39, UR5, R2 ;  /* 0x0000000527027c10 */ /* 0x008fe2000fd9e002 */
[----:B------:R-:W-:Y:S01]  /*12d0*/  UIMAD.WIDE UR4, UR4, 0x2, URZ ;  /* 0x00000002040478a5 */ /* 0x000fe2000f8e02ff */
[----:B------:R-:W-:Y:S02]  /*12e0*/  LEA R39, R36, R37, 0x2 ;  /* 0x0000002524277211 */ /* 0x000fe400078e10ff */
[----:B------:R-:W-:Y:S02]  /*12f0*/  FMNMX3 R38, R42, R38, R41, !PT ;  /* 0x000000262a267276 */ /* 0x000fe40007800029 */
[----:B------:R-:W-:Y:S02]  /*1300*/  LEA R41, R36, R39, 0x2 ;  /* 0x0000002724297211 */ /* 0x000fe400078e10ff */
[----:B------:R-:W-:Y:S02]  /*1310*/  IADD3.X R0, PT, PT, R0, UR5, R3, P4, P5 ;  /* 0x0000000500007c10 */ /* 0x000fe4000a7ea403 */
[----:B------:R-:W-:-:S02]  /*1320*/  LEA R60, P5, R37, R2, 0x1 ;  /* 0x00000002253c7211 */ /* 0x000fc400078a08ff */
[----:B------:R-:W-:Y:S01]  /*1330*/  FMNMX3 R40, R38, R40, R43, !PT ;  /* 0x0000002826287276 */ /* 0x000fe2000780002b */
[----:B------:R-:W-:Y:S01]  /*1340*/  FMUL R38, R11, UR6 ;  /* 0x000000060b267c20 */ /* 0x000fe20008400000 */
[----:B------:R-:W-:Y:S01]  /*1350*/  LEA R3, R36, R41, 0x2 ;  /* 0x0000002924037211 */ /* 0x000fe200078e10ff */
[----:B------:R-:W-:Y:S01]  /*1360*/  FMUL R43, R12, UR6 ;  /* 0x000000060c2b7c20 */ /* 0x000fe20008400000 */
[----:B------:R-:W-:Y:S01]  /*1370*/  LEA.HI.X.SX32 R61, R37, R0, 0x1, P5 ;  /* 0x00000000253d7211 */ /* 0x000fe200028f0eff */
[----:B------:R-:W-:Y:S01]  /*1380*/  FMUL R37, R13, UR6 ;  /* 0x000000060d257c20 */ /* 0x000fe20008400000 */
[-C--:B------:R-:W-:Y:S02]  /*1390*/  LEA R58, P4, R39, R2.reuse, 0x1 ;  /* 0x00000002273a7211 */ /* 0x080fe400078808ff */
[-C--:B------:R-:W-:Y:S02]  /*13a0*/  LEA R56, P5, R41, R2.reuse, 0x1 ;  /* 0x0000000229387211 */ /* 0x080fe400078a08ff */
[----:B------:R-:W-:Y:S01]  /*13b0*/  LEA R54, P6, R3, R2, 0x1 ;  /* 0x0000000203367211 */ /* 0x000fe200078c08ff */
[----:B------:R-:W-:Y:S01]  /*13c0*/  FMUL R2, R14, UR6 ;  /* 0x000000060e027c20 */ /* 0x000fe20008400000 */
[----:B------:R-:W-:-:S02]  /*13d0*/  FMNMX3 R38, R40, R38, R43, !PT ;  /* 0x0000002628267276 */ /* 0x000fc4000780002b */
[-C--:B------:R-:W-:Y:S01]  /*13e0*/  LEA.HI.X.SX32 R59, R39, R0.reuse, 0x1, P4 ;  /* 0x00000000273b7211 */ /* 0x080fe200020f0eff */
[----:B------:R-:W-:Y:S01]  /*13f0*/  FMUL R39, R15, UR6 ;  /* 0x000000060f277c20 */ /* 0x000fe20008400000 */
[-C--:B------:R-:W-:Y:S02]  /*1400*/  LEA.HI.X.SX32 R57, R41, R0.reuse, 0x1, P5 ;  /* 0x0000000029397211 */ /* 0x080fe400028f0eff */
[----:B------:R-:W-:Y:S01]  /*1410*/  LEA.HI.X.SX32 R55, R3, R0, 0x1, P6 ;  /* 0x0000000003377211 */ /* 0x000fe200030f0eff */
[----:B------:R-:W-:Y:S01]  /*1420*/  FMUL R0, R16, UR6 ;  /* 0x0000000610007c20 */ /* 0x000fe20008400000 */
[----:B------:R-:W-:Y:S02]  /*1430*/  FMNMX3 R38, R38, R37, R2, !PT ;  /* 0x0000002526267276 */ /* 0x000fe40007800002 */
[----:B------:R-:W-:Y:S02]  /*1440*/  PRMT R37, RZ, 0x7610, R37 ;  /* 0x00007610ff257816 */ /* 0x000fe40000000025 */
[----:B------:R-:W-:Y:S01]  /*1450*/  FMNMX3 R38, R38, R39, R0, !PT ;  /* 0x0000002726267276 */ /* 0x000fe20007800000 */
[----:B------:R-:W-:Y:S01]  /*1460*/  FMUL R39, R17, UR6 ;  /* 0x0000000611277c20 */ /* 0x000fe20008400000 */
[----:B------:R-:W-:Y:S01]  /*1470*/  FMUL R0, R18, UR6 ;  /* 0x0000000612007c20 */ /* 0x000fe20008400000 */
[----:B------:R-:W-:Y:S01]  /*1480*/  PRMT R2, RZ, 0x7610, R2 ;  /* 0x00007610ff027816 */ /* 0x000fe20000000002 */
[----:B------:R0:W5:Y:S01]  /*1490*/  @P2 LDG.E.U16 R37, desc[UR24][R60.64] ;  /* 0x000000183c252981 */ /* 0x000162000c1e1500 */
[----:B------:R-:W-:-:S02]  /*14a0*/  PRMT R36, RZ, 0x7610, R36 ;  /* 0x00007610ff247816 */ /* 0x000fc40000000024 */
[----:B------:R-:W-:Y:S01]  /*14b0*/  FMNMX3 R38, R38, R39, R0, !PT ;  /* 0x0000002726267276 */ /* 0x000fe20007800000 */
[----:B------:R-:W-:Y:S01]  /*14c0*/  FMUL R0, R19, UR6 ;  /* 0x0000000613007c20 */ /* 0x000fe20008400000 */
[----:B------:R-:W-:Y:S01]  /*14d0*/  FMUL R39, R20, UR6 ;  /* 0x0000000614277c20 */ /* 0x000fe20008400000 */
[----:B------:R-:W-:Y:S01]  /*14e0*/  PRMT R3, RZ, 0x7610, R3 ;  /* 0x00007610ff037816 */ /* 0x000fe20000000003 */
[----:B------:R0:W5:Y:S03]  /*14f0*/  @P2 LDG.E.U16 R2, desc[UR24][R56.64] ;  /* 0x0000001838022981 */ /* 0x000166000c1e1500 */
[----:B------:R-:W-:Y:S01]  /*1500*/  FMNMX3 R38, R38, R0, R39, !PT ;  /* 0x0000000026267276 */ /* 0x000fe20007800027 */
[----:B------:R-:W-:Y:S01]  /*1510*/  FMUL R0, R21, UR6 ;  /* 0x0000000615007c20 */ /* 0x000fe20008400000 */
[----:B------:R-:W-:Y:S01]  /*1520*/  FMUL R39, R22, UR6 ;  /* 0x0000000616277c20 */ /* 0x000fe20008400000 */
[----:B------:R0:W5:Y:S04]  /*1530*/  @P2 LDG.E.U16 R36, desc[UR24][R58.64] ;  /* 0x000000183a242981 */ /* 0x000168000c1e1500 */
[----:B------:R-:W-:Y:S01]  /*1540*/  FMNMX3 R38, R38, R0, R39, !PT ;  /* 0x0000000026267276 */ /* 0x000fe20007800027 */
[----:B------:R-:W-:Y:S01]  /*1550*/  FMUL R0, R23, UR6 ;  /* 0x0000000617007c20 */ /* 0x000fe20008400000 */
[----:B------:R-:W-:Y:S01]  /*1560*/  FMUL R39, R24, UR6 ;  /* 0x0000000618277c20 */ /* 0x000fe20008400000 */
[----:B------:R0:W5:Y:S04]  /*1570*/  @P2 LDG.E.U16 R3, desc[UR24][R54.64] ;  /* 0x0000001836032981 */ /* 0x000168000c1e1500 */
[----:B------:R-:W-:Y:S01]  /*1580*/  FMNMX3 R38, R38, R0, R39, !PT ;  /* 0x0000000026267276 */ /* 0x000fe20007800027 */
[----:B------:R-:W-:Y:S01]  /*1590*/  FMUL R0, R25, UR6 ;  /* 0x0000000619007c20 */ /* 0x000fe20008400000 */
[----:B------:R-:W-:-:S05]  /*15a0*/  FMUL R39, R26, UR6 ;  /* 0x000000061a277c20 */ /* 0x000fca0008400000 */
        /* <DEDUP_REMOVED lines=13> */
[----:B------:R-:W-:-:S05]  /*1680*/  FMUL R0, R35, UR6 ;  /* 0x0000000623007c20 */ /* 0x000fca0008400000 */
[----:B------:R-:W-:-:S05]  /*1690*/  FMNMX3 R0, R39, -INF , R0, !PT ;  /* 0xff80000027007876 */ /* 0x000fca0007800000 */
[--C-:B------:R-:W-:Y:S01]  /*16a0*/  FFMA R4, R4, UR6, -R0.reuse ;  /* 0x0000000604047c23 */ /* 0x100fe20008000800 */
[--C-:B------:R-:W-:Y:S01]  /*16b0*/  FFMA R5, R5, UR6, -R0.reuse ;  /* 0x0000000605057c23 */ /* 0x100fe20008000800 */
[--C-:B------:R-:W-:Y:S02]  /*16c0*/  FFMA R6, R6, UR6, -R0.reuse ;  /* 0x0000000606067c23 */ /* 0x100fe40008000800 */
[----:B------:R-:W-:Y:S01]  /*16d0*/  FMUL R4, R4, 1.4426950216293334961 ;  /* 0x3fb8aa3b04047820 */ /* 0x000fe20000400000 */
[----:B------:R-:W-:Y:S01]  /*16e0*/  FMUL R5, R5, 1.4426950216293334961 ;  /* 0x3fb8aa3b05057820 */ /* 0x000fe20000400000 */
[----:B------:R-:W-:Y:S01]  /*16f0*/  FMUL R6, R6, 1.4426950216293334961 ;  /* 0x3fb8aa3b06067820 */ /* 0x000fe20000400000 */
[--C-:B------:R-:W-:Y:S01]  /*1700*/  FFMA R7, R7, UR6, -R0.reuse ;  /* 0x0000000607077c23 */ /* 0x100fe20008000800 */
[--C-:B------:R-:W-:Y:S02]  /*1710*/  FFMA R8, R8, UR6, -R0.reuse ;  /* 0x0000000608087c23 */ /* 0x100fe40008000800 */
[----:B------:R-:W-:Y:S01]  /*1720*/  MUFU.EX2 R4, R4 ;  /* 0x0000000400047308 */ /* 0x000fe20000000800 */
[----:B------:R-:W-:Y:S01]  /*1730*/  FMUL R41, R7, 1.4426950216293334961 ;  /* 0x3fb8aa3b07297820 */ /* 0x000fe20000400000 */
[----:B------:R-:W-:-:S06]  /*1740*/  FFMA R10, R10, UR6, -R0 ;  /* 0x000000060a0a7c23 */ /* 0x000fcc0008000800 */
[----:B------:R-:W1:Y:S01]  /*1750*/  MUFU.EX2 R5, R5 ;  /* 0x0000000500057308 */ /* 0x000e620000000800 */
[----:B------:R-:W-:Y:S01]  /*1760*/  FMUL R8, R8, 1.4426950216293334961 ;  /* 0x3fb8aa3b08087820 */ /* 0x000fe20000400000 */
[--C-:B------:R-:W-:Y:S01]  /*1770*/  FFMA R9, R9, UR6, -R0.reuse ;  /* 0x0000000609097c23 */ /* 0x100fe20008000800 */
[--C-:B------:R-:W-:Y:S01]  /*1780*/  FFMA R11, R11, UR6, -R0.reuse ;  /* 0x000000060b0b7c23 */ /* 0x100fe20008000800 */
[----:B------:R-:W-:-:S04]  /*1790*/  FFMA R14, R14, UR6, -R0 ;  /* 0x000000060e0e7c23 */ /* 0x000fc80008000800 */
[----:B------:R-:W2:Y:S01]  /*17a0*/  MUFU.EX2 R6, R6 ;  /* 0x0000000600067308 */ /* 0x000ea20000000800 */
[--C-:B------:R-:W-:Y:S01]  /*17b0*/  FFMA R15, R15, UR6, -R0.reuse ;  /* 0x000000060f0f7c23 */ /* 0x100fe20008000800 */
[----:B------:R-:W-:Y:S01]  /*17c0*/  FMUL R7, R10, 1.4426950216293334961 ;  /* 0x3fb8aa3b0a077820 */ /* 0x000fe20000400000 */
[--C-:B------:R-:W-:Y:S01]  /*17d0*/  FFMA R18, R18, UR6, -R0.reuse ;  /* 0x0000000612127c23 */ /* 0x100fe20008000800 */
[----:B------:R-:W-:Y:S01]  /*17e0*/  FMUL R39, R9, 1.4426950216293334961 ;  /* 0x3fb8aa3b09277820 */ /* 0x000fe20000400000 */
[----:B------:R-:W-:Y:S01]  /*17f0*/  FMUL R10, R11, 1.4426950216293334961 ;  /* 0x3fb8aa3b0b0a7820 */ /* 0x000fe20000400000 */
[--C-:B------:R-:W-:Y:S02]  /*1800*/  FFMA R19, R19, UR6, -R0.reuse ;  /* 0x0000000613137c23 */ /* 0x100fe40008000800 */
[----:B------:R-:W3:Y:S01]  /*1810*/  MUFU.EX2 R41, R41 ;  /* 0x0000002900297308 */ /* 0x000ee20000000800 */
[----:B------:R-:W-:Y:S01]  /*1820*/  FMUL R11, R14, 1.4426950216293334961 ;  /* 0x3fb8aa3b0e0b7820 */ /* 0x000fe20000400000 */
[--C-:B------:R-:W-:Y:S01]  /*1830*/  FFMA R22, R22, UR6, -R0.reuse ;  /* 0x0000000616167c23 */ /* 0x100fe20008000800 */
[----:B------:R-:W-:Y:S01]  /*1840*/  FMUL R14, R15, 1.4426950216293334961 ;  /* 0x3fb8aa3b0f0e7820 */ /* 0x000fe20000400000 */
[----:B------:R-:W-:Y:S01]  /*1850*/  FFMA R23, R23, UR6, -R0 ;  /* 0x0000000617177c23 */ /* 0x000fe20008000800 */
[----:B------:R-:W-:Y:S01]  /*1860*/  FMUL R15, R18, 1.4426950216293334961 ;  /* 0x3fb8aa3b120f7820 */ /* 0x000fe20000400000 */
[----:B------:R-:W-:-:S02]  /*1870*/  FMUL R18, R19, 1.4426950216293334961 ;  /* 0x3fb8aa3b13127820 */ /* 0x000fc40000400000 */
[----:B------:R-:W0:Y:S01]  /*1880*/  MUFU.EX2 R8, R8 ;  /* 0x0000000800087308 */ /* 0x000e220000000800 */
[----:B------:R-:W-:Y:S01]  /*1890*/  FMUL R19, R22, 1.4426950216293334961 ;  /* 0x3fb8aa3b16137820 */ /* 0x000fe20000400000 */
[--C-:B------:R-:W-:Y:S01]  /*18a0*/  FFMA R21, R21, UR6, -R0.reuse ;  /* 0x0000000615157c23 */ /* 0x100fe20008000800 */
[----:B------:R-:W-:Y:S01]  /*18b0*/  FMUL R22, R23, 1.4426950216293334961 ;  /* 0x3fb8aa3b17167820 */ /* 0x000fe20000400000 */
[----:B-1----:R-:W-:Y:S01]  /*18c0*/  FADD R23, R4, R5 ;  /* 0x0000000504177221 */ /* 0x002fe20000000000 */
[----:B------:R-:W-:-:S03]  /*18d0*/  FFMA R12, R12, UR6, -R0 ;  /* 0x000000060c0c7c23 */ /* 0x000fc60008000800 */
[----:B------:R-:W1:Y:S01]  /*18e0*/  MUFU.EX2 R39, R39 ;  /* 0x0000002700277308 */ /* 0x000e620000000800 */
[--C-:B------:R-:W-:Y:S01]  /*18f0*/  FFMA R13, R13, UR6, -R0.reuse ;  /* 0x000000060d0d7c23 */ /* 0x100fe20008000800 */
[--C-:B------:R-:W-:Y:S01]  /*1900*/  FFMA R16, R16, UR6, -R0.reuse ;  /* 0x0000000610107c23 */ /* 0x100fe20008000800 */
[----:B------:R-:W-:Y:S01]  /*1910*/  FMUL R21, R21, 1.4426950216293334961 ;  /* 0x3fb8aa3b15157820 */ /* 0x000fe20000400000 */
[--C-:B------:R-:W-:Y:S01]  /*1920*/  FFMA R17, R17, UR6, -R0.reuse ;  /* 0x0000000611117c23 */ /* 0x100fe20008000800 */
[----:B--2---:R-:W-:Y:S01]  /*1930*/  FADD R40, R6, R23 ;  /* 0x0000001706287221 */ /* 0x004fe20000000000 */
[----:B------:R-:W-:Y:S02]  /*1940*/  FMUL R9, R12, 1.4426950216293334961 ;  /* 0x3fb8aa3b0c097820 */ /* 0x000fe40000400000 */
[----:B------:R-:W2:Y:S01]  /*1950*/  MUFU.EX2 R7, R7 ;  /* 0x0000000700077308 */ /* 0x000ea20000000800 */
[----:B------:R-:W-:Y:S01]  /*1960*/  FFMA R20, R20, UR6, -R0 ;  /* 0x0000000614147c23 */ /* 0x000fe20008000800 */
[----:B------:R-:W-:Y:S01]  /*1970*/  FMUL R12, R13, 1.4426950216293334961 ;  /* 0x3fb8aa3b0d0c7820 */ /* 0x000fe20000400000 */
[----:B------:R-:W-:Y:S01]  /*1980*/  FMUL R13, R16, 1.4426950216293334961 ;  /* 0x3fb8aa3b100d7820 */ /* 0x000fe20000400000 */
[----:B------:R-:W-:Y:S01]  /*1990*/  FMUL R16, R17, 1.4426950216293334961 ;  /* 0x3fb8aa3b11107820 */ /* 0x000fe20000400000 */
[----:B------:R-:W-:-:S03]  /*19a0*/  FMUL R17, R20, 1.4426950216293334961 ;  /* 0x3fb8aa3b14117820 */ /* 0x000fc60000400000 */
[----:B------:R-:W0:Y:S01]  /*19b0*/  MUFU.EX2 R10, R10 ;  /* 0x0000000a000a7308 */ /* 0x000e220000000800 */
[----:B------:R-:W-:-:S07]  /*19c0*/  FFMA R20, R24, UR6, -R0 ;  /* 0x0000000618147c23 */ /* 0x000fce0008000800 */
[----:B------:R3:W-:Y:S02]  /*19d0*/  MUFU.EX2 R38, R21 ;  /* 0x0000001500267308 */ /* 0x0007e40000000800 */
[----:B---3--:R-:W-:-:S06]  /*19e0*/  FADD R21, R41, R40 ;  /* 0x0000002829157221 */ /* 0x008fcc0000000000 */
[----:B------:R-:W3:Y:S01]  /*19f0*/  MUFU.EX2 R9, R9 ;  /* 0x0000000900097308 */ /* 0x000ee20000000800 */
[----:B------:R-:W-:-:S07]  /*1a00*/  F2FP.BF16.F32.PACK_AB R4, R5, R4 ;  /* 0x000000040504723e */ /* 0x000fce00000010ff */
[----:B------:R0:W-:Y:S01]  /*1a10*/  MUFU.EX2 R24, R22 ;  /* 0x0000001600187308 */ /* 0x0001e20000000800 */
[----:B------:R-:W-:Y:S01]  /*1a20*/  FFMA R25, R25, UR6, -R0 ;  /* 0x0000000619197c23 */ /* 0x000fe20008000800 */
[----:B------:R-:W-:Y:S01]  /*1a30*/  F2FP.BF16.F32.PACK_AB R5, R41, R6 ;  /* 0x000000062905723e */ /* 0x000fe200000010ff */
[----:B0-----:R-:W-:-:S05]  /*1a40*/  FADD R22, R8, R21 ;  /* 0x0000001508167221 */ /* 0x001fca0000000000 */
[----:B------:R-:W0:Y:S01]  /*1a50*/  MUFU.EX2 R12, R12 ;  /* 0x0000000c000c7308 */ /* 0x000e220000000800 */
[----:B-1----:R-:W-:Y:S01]  /*1a60*/  FADD R22, R39, R22 ;  /* 0x0000001627167221 */ /* 0x002fe20000000000 */
[----:B------:R-:W-:-:S03]  /*1a70*/  FMUL R25, R25, 1.4426950216293334961 ;  /* 0x3fb8aa3b19197820 */ /* 0x000fc60000400000 */
[----:B--2---:R-:W-:-:S03]  /*1a80*/  FADD R41, R7, R22 ;  /* 0x0000001607297221 */ /* 0x004fc60000000000 */
[----:B------:R-:W1:Y:S01]  /*1a90*/  MUFU.EX2 R11, R11 ;  /* 0x0000000b000b7308 */ /* 0x000e620000000800 */
[----:B------:R-:W-:Y:S01]  /*1aa0*/  FFMA R6, R26, UR6, -R0 ;  /* 0x000000061a067c23 */ /* 0x000fe20008000800 */
[----:B------:R-:W-:-:S06]  /*1ab0*/  FADD R22, R10, R41 ;  /* 0x000000290a167221 */ /* 0x000fcc0000000000 */
[----:B------:R-:W2:Y:S01]  /*1ac0*/  MUFU.EX2 R14, R14 ;  /* 0x0000000e000e7308 */ /* 0x000ea20000000800 */
[----:B------:R-:W-:Y:S01]  /*1ad0*/  FMUL R20, R20, 1.4426950216293334961 ;  /* 0x3fb8aa3b14147820 */ /* 0x000fe20000400000 */
[----:B------:R-:W-:-:S06]  /*1ae0*/  FMUL R21, R6, 1.4426950216293334961 ;  /* 0x3fb8aa3b06157820 */ /* 0x000fcc0000400000 */
[----:B------:R-:W0:Y:S01]  /*1af0*/  MUFU.EX2 R13, R13 ;  /* 0x0000000d000d7308 */ /* 0x000e220000000800 */
[----:B------:R-:W-:-:S07]  /*1b00*/  FFMA R6, R27, UR6, -R0 ;  /* 0x000000061b067c23 */ /* 0x000fce0008000800 */
[----:B------:R3:W-:Y:S02]  /*1b10*/  MUFU.EX2 R26, R25 ;  /* 0x00000019001a7308 */ /* 0x0007e40000000800 */
[----:B---3--:R-:W-:-:S06]  /*1b20*/  FADD R25, R9, R22 ;  /* 0x0000001609197221 */ /* 0x008fcc0000000000 */
[----:B------:R-:W3:Y:S01]  /*1b30*/  MUFU.EX2 R16, R16 ;  /* 0x0000001000107308 */ /* 0x000ee20000000800 */
[----:B0-----:R-:W-:-:S04]  /*1b40*/  FADD R40, R12, R25 ;  /* 0x000000190c287221 */ /* 0x001fc80000000000 */
[----:B-1----:R-:W-:-:S03]  /*1b50*/  FADD R25, R11, R40 ;  /* 0x000000280b197221 */ /* 0x002fc60000000000 */
[----:B------:R-:W0:Y:S01]  /*1b60*/  MUFU.EX2 R15, R15 ;  /* 0x0000000f000f7308 */ /* 0x000e220000000800 */
[----:B--2---:R-:W-:-:S07]  /*1b70*/  FADD R40, R14, R25 ;  /* 0x000000190e287221 */ /* 0x004fce0000000000 */
[----:B------:R1:W-:Y:S01]  /*1b80*/  MUFU.EX2 R23, R20 ;  /* 0x0000001400177308 */ /* 0x0003e20000000800 */
[----:B------:R-:W-:-:S07]  /*1b90*/  FADD R25, R13, R40 ;  /* 0x000000280d197221 */ /* 0x000fce0000000000 */
[----:B------:R-:W2:Y:S01]  /*1ba0*/  MUFU.EX2 R18, R18 ;  /* 0x0000001200127308 */ /* 0x000ea20000000800 */
[----:B-1----:R-:W-:Y:S01]  /*1bb0*/  FMUL R20, R6, 1.4426950216293334961 ;  /* 0x3fb8aa3b06147820 */ /* 0x002fe20000400000 */
[----:B------:R-:W-:-:S04]  /*1bc0*/  FFMA R6, R28, UR6, -R0 ;  /* 0x000000061c067c23 */ /* 0x000fc80008000800 */
[----:B------:R-:W-:Y:S01]  /*1bd0*/  FMUL R22, R6, 1.4426950216293334961 ;  /* 0x3fb8aa3b06167820 */ /* 0x000fe20000400000 */
[----:B------:R-:W-:Y:S01]  /*1be0*/  FFMA R6, R29, UR6, -R0 ;  /* 0x000000061d067c23 */ /* 0x000fe20008000800 */
[----:B------:R-:W1:Y:S01]  /*1bf0*/  MUFU.EX2 R17, R17 ;  /* 0x0000001100117308 */ /* 0x000e620000000800 */
[----:B---3--:R-:W-:-:S07]  /*1c00*/  FADD R40, R16, R25 ;  /* 0x0000001910287221 */ /* 0x008fce0000000000 */
[----:B------:R3:W-:Y:S01]  /*1c10*/  MUFU.EX2 R27, R21 ;  /* 0x00000015001b7308 */ /* 0x0007e20000000800 */
[----:B0-----:R-:W-:Y:S01]  /*1c20*/  FADD R25, R15, R40 ;  /* 0x000000280f197221 */ /* 0x001fe20000000000 */
[----:B---3--:R-:W-:Y:S01]  /*1c30*/  FMUL R21, R6, 1.4426950216293334961 ;  /* 0x3fb8aa3b06157820 */ /* 0x008fe20000400000 */
[----:B------:R-:W-:-:S05]  /*1c40*/  FFMA R6, R30, UR6, -R0 ;  /* 0x000000061e067c23 */ /* 0x000fca0008000800 */
[----:B------:R-:W0:Y:S08]  /*1c50*/  MUFU.EX2 R19, R19 ;  /* 0x0000001300137308 */ /* 0x000e300000000800 */
[----:B------:R3:W0:Y:S02]  /*1c60*/  MUFU.EX2 R28, R20 ;  /* 0x00000014001c7308 */ /* 0x0006240000000800 */
[----:B---3--:R-:W-:Y:S01]  /*1c70*/  FMUL R20, R6, 1.4426950216293334961 ;  /* 0x3fb8aa3b06147820 */ /* 0x008fe20000400000 */
[----:B------:R-:W-:-:S05]  /*1c80*/  FFMA R6, R31, UR6, -R0 ;  /* 0x000000061f067c23 */ /* 0x000fca0008000800 */
[----:B------:R2:W3:Y:S01]  /*1c90*/  MUFU.EX2 R29, R22 ;  /* 0x00000016001d7308 */ /* 0x0004e20000000800 */
[----:B------:R-:W-:Y:S01]  /*1ca0*/  FMUL R40, R6, 1.4426950216293334961 ;  /* 0x3fb8aa3b06287820 */ /* 0x000fe20000400000 */
[----:B------:R-:W-:Y:S01]  /*1cb0*/  FFMA R6, R32, UR6, -R0 ;  /* 0x0000000620067c23 */ /* 0x000fe20008000800 */
[----:B--2---:R-:W-:-:S05]  /*1cc0*/  FADD R22, R18, R25 ;  /* 0x0000001912167221 */ /* 0x004fca0000000000 */
[----:B------:R1:W2:Y:S01]  /*1cd0*/  MUFU.EX2 R30, R21 ;  /* 0x00000015001e7308 */ /* 0x0002a20000000800 */
[----:B------:R-:W-:Y:S01]  /*1ce0*/  FMUL R25, R6, 1.4426950216293334961 ;  /* 0x3fb8aa3b06197820 */ /* 0x000fe20000400000 */
[----:B-1----:R-:W-:-:S04]  /*1cf0*/  FADD R21, R17, R22 ;  /* 0x0000001611157221 */ /* 0x002fc80000000000 */
[----:B------:R-:W-:Y:S01]  /*1d00*/  FADD R6, R38, R21 ;  /* 0x0000001526067221 */ /* 0x000fe20000000000 */
[----:B------:R-:W-:-:S03]  /*1d10*/  FFMA R33, R33, UR6, -R0 ;  /* 0x0000000621217c23 */ /* 0x000fc60008000800 */
[----:B0-----:R-:W-:Y:S01]  /*1d20*/  FADD R21, R19, R6 ;  /* 0x0000000613157221 */ /* 0x001fe20000000000 */
[----:B------:R-:W-:-:S03]  /*1d30*/  FMUL R22, R33, 1.4426950216293334961 ;  /* 0x3fb8aa3b21167820 */ /* 0x000fc60000400000 */
[----:B------:R-:W-:Y:S01]  /*1d40*/  FADD R6, R24, R21 ;  /* 0x0000001518067221 */ /* 0x000fe20000000000 */
[--C-:B------:R-:W-:Y:S01]  /*1d50*/  FFMA R34, R34, UR6, -R0.reuse ;  /* 0x0000000622227c23 */ /* 0x100fe20008000800 */
[----:B------:R-:W-:Y:S02]  /*1d60*/  FFMA R35, R35, UR6, -R0 ;  /* 0x0000000623237c23 */ /* 0x000fe40008000800 */
[----:B------:R-:W-:Y:S01]  /*1d70*/  FADD R33, R23, R6 ;  /* 0x0000000617217221 */ /* 0x000fe20000000000 */
[----:B------:R-:W-:Y:S01]  /*1d80*/  F2FP.BF16.F32.PACK_AB R6, R39, R8 ;  /* 0x000000082706723e */ /* 0x000fe200000010ff */
[----:B------:R0:W1:Y:S02]  /*1d90*/  MUFU.EX2 R31, R20 ;  /* 0x00000014001f7308 */ /* 0x0000640000000800 */
[----:B------:R-:W-:Y:S01]  /*1da0*/  FADD R8, R26, R33 ;  /* 0x000000211a087221 */ /* 0x000fe20000000000 */
[----:B------:R-:W-:-:S03]  /*1db0*/  FMUL R21, R34, 1.4426950216293334961 ;  /* 0x3fb8aa3b22157820 */ /* 0x000fc60000400000 */
[----:B------:R-:W-:Y:S01]  /*1dc0*/  FADD R33, R27, R8 ;  /* 0x000000081b217221 */ /* 0x000fe20000000000 */
[----:B0-----:R-:W-:Y:S01]  /*1dd0*/  FMUL R20, R35, 1.4426950216293334961 ;  /* 0x3fb8aa3b23147820 */ /* 0x001fe20000400000 */
[----:B------:R-:W0:Y:S02]  /*1de0*/  MUFU.EX2 R32, R40 ;  /* 0x0000002800207308 */ /* 0x000e240000000800 */
[----:B------:R-:W-:-:S06]  /*1df0*/  FADD R8, R28, R33 ;  /* 0x000000211c087221 */ /* 0x000fcc0000000000 */
[----:B------:R-:W-:Y:S01]  /*1e00*/  MUFU.EX2 R25, R25 ;  /* 0x0000001900197308 */ /* 0x000fe20000000800 */
[----:B---3--:R-:W-:Y:S01]  /*1e10*/  FADD R33, R29, R8 ;  /* 0x000000081d217221 */ /* 0x008fe20000000000 */
[----:B------:R-:W-:-:S06]  /*1e20*/  F2FP.BF16.F32.PACK_AB R8, R12, R9 ;  /* 0x000000090c08723e */ /* 0x000fcc00000010ff */
[----:B------:R-:W3:Y:S01]  /*1e30*/  MUFU.EX2 R22, R22 ;  /* 0x0000001600167308 */ /* 0x000ee20000000800 */
[----:B------:R-:W-:-:S07]  /*1e40*/  F2FP.BF16.F32.PACK_AB R9, R14, R11 ;  /* 0x0000000b0e09723e */ /* 0x000fce00000010ff */
[----:B------:R-:W-:Y:S08]  /*1e50*/  MUFU.EX2 R21, R21 ;  /* 0x0000001500157308 */ /* 0x000ff00000000800 */
[----:B------:R-:W3:Y:S01]  /*1e60*/  MUFU.EX2 R20, R20 ;  /* 0x0000001400147308 */ /* 0x000ee20000000800 */
[----:B--2---:R-:W-:Y:S01]  /*1e70*/  FADD R14, R30, R33 ;  /* 0x000000211e0e7221 */ /* 0x004fe20000000000 */
[----:B------:R-:W-:-:S02]  /*1e80*/  F2FP.BF16.F32.PACK_AB R12, R38, R17 ;  /* 0x00000011260c723e */ /* 0x000fc400000010ff */
[----:B------:R-:W-:Y:S01]  /*1e90*/  F2FP.BF16.F32.PACK_AB R7, R10, R7 ;  /* 0x000000070a07723e */ /* 0x000fe200000010ff */
[----:B-1----:R-:W-:Y:S01]  /*1ea0*/  FADD R17, R31, R14 ;  /* 0x0000000e1f117221 */ /* 0x002fe20000000000 */
[----:B------:R-:W-:Y:S02]  /*1eb0*/  F2FP.BF16.F32.PACK_AB R10, R16, R13 ;  /* 0x0000000d100a723e */ /* 0x000fe400000010ff */
[----:B------:R-:W-:Y:S01]  /*1ec0*/  F2FP.BF16.F32.PACK_AB R13, R24, R19 ;  /* 0x00000013180d723e */ /* 0x000fe200000010ff */
[----:B0-----:R-:W-:Y:S01]  /*1ed0*/  FADD R24, R32, R17 ;  /* 0x0000001120187221 */ /* 0x001fe20000000000 */
[----:B------:R-:W-:Y:S02]  /*1ee0*/  F2FP.BF16.F32.PACK_AB R11, R18, R15 ;  /* 0x0000000f120b723e */ /* 0x000fe400000010ff */
[----:B------:R-:W-:Y:S02]  /*1ef0*/  F2FP.BF16.F32.PACK_AB R14, R26, R23 ;  /* 0x000000171a0e723e */ /* 0x000fe400000010ff */
[----:B------:R-:W-:-:S02]  /*1f00*/  F2FP.BF16.F32.PACK_AB R15, R28, R27 ;  /* 0x0000001b1c0f723e */ /* 0x000fc400000010ff */
[----:B------:R-:W-:Y:S02]  /*1f10*/  F2FP.BF16.F32.PACK_AB R16, R30, R29 ;  /* 0x0000001d1e10723e */ /* 0x000fe400000010ff */
[----:B------:R-:W-:Y:S02]  /*1f20*/  F2FP.BF16.F32.PACK_AB R17, R32, R31 ;  /* 0x0000001f2011723e */ /* 0x000fe400000010ff */
[----:B---3--:R-:W-:Y:S02]  /*1f30*/  F2FP.BF16.F32.PACK_AB R18, R22, R25 ;  /* 0x000000191612723e */ /* 0x008fe400000010ff */
[----:B------:R-:W-:Y:S01]  /*1f40*/  F2FP.BF16.F32.PACK_AB R19, R20, R21 ;  /* 0x000000151413723e */ /* 0x000fe200000010ff */
[----:B----4-:R-:W-:Y:S06]  /*1f50*/  @!P2 BRA `(.L_x_9) ;  /* 0x000000000004a947 */ /* 0x010fec0003800000 */
[----:B------:R0:W-:Y:S02]  /*1f60*/  STTM.x16 tmem[UR14+0x30], R4 ;  /* 0x00003004000079ed */ /* 0x0001e4000824000e */
.L_x_9:
[----:B0-----:R-:W-:Y:S01]  /*1f70*/  LOP3.LUT R5, R52, 0x20, RZ, 0x3c, !PT ;  /* 0x0000002034057812 */ /* 0x001fe200078e3cff */
[----:B-----5:R-:W-:Y:S01]  /*1f80*/  STS.U16 [R52+UR13+0x1000], R37 ;  /* 0x0010002534007988 */ /* 0x020fe2000800040d */
[----:B------:R-:W-:Y:S01]  /*1f90*/  FADD R4, -R0, -INF ;  /* 0xff80000000047421 */ /* 0x000fe20000000100 */
[----:B------:R-:W-:Y:S01]  /*1fa0*/  UIADD3 UR16, UPT, UPT, UR16, -0x20, URZ ;  /* 0xffffffe010107890 */ /* 0x000fe2000fffe0ff */
[----:B------:R-:W-:Y:S01]  /*1fb0*/  FADD R25, R25, R24 ;  /* 0x0000001819197221 */ /* 0x000fe20000000000 */
[----:B------:R-:W-:Y:S01]  /*1fc0*/  STS.U16 [R52+UR13+0x1200], R2 ;  /* 0x0012000234007988 */ /* 0x000fe2000800040d */
[----:B------:R-:W-:-:S03]  /*1fd0*/  FMUL R23, R4, 1.4426950216293334961 ;  /* 0x3fb8aa3b04177820 */ /* 0x000fc60000400000 */
[----:B------:R-:W-:Y:S03]  /*1fe0*/  STS.U16 [R5+UR13+0x1100], R36 ;  /* 0x0011002405007988 */ /* 0x000fe6000800040d */
[----:B------:R-:W0:Y:S01]  /*1ff0*/  MUFU.EX2 R23, R23 ;  /* 0x0000001700177308 */ /* 0x000e220000000800 */
[----:B------:R1:W-:Y:S01]  /*2000*/  STS.U16 [R5+UR13+0x1300], R3 ;  /* 0x0013000305007988 */ /* 0x0003e2000800040d */
[----:B------:R-:W2:Y:S02]  /*2010*/  FENCE.VIEW.ASYNC.T ;  /* 0x00000000000073c6 */ /* 0x000ea40000000200 */
[----:B--2---:R-:W-:Y:S06]  /*2020*/  BAR.SYNC.DEFER_BLOCKING 0x0 ;  /* 0x0000000000007b1d */ /* 0x004fec0000010000 */
[----:B-1----:R-:W1:Y:S01]  /*2030*/  LDTM.x16 R4, tmem[UR14] ;  /* 0x0000000e000479ee */ /* 0x002e620008240000 */
[----:B------:R-:W-:Y:S01]  /*2040*/  NOP ;  /* 0x0000000000007918 */ /* 0x000fe20000000000 */
[----:B------:R-:W-:Y:S05]  /*2050*/  @!P2 BRA `(.L_x_10) ;  /* 0x000000000044a947 */ /* 0x000fea0003800000 */
[C---:B01----:R-:W-:Y:S01]  /*2060*/  FMUL R4, R23.reuse, R4 ;  /* 0x0000000417047220 */ /* 0x043fe20000400000 */
[C---:B------:R-:W-:Y:S01]  /*2070*/  FMUL R5, R23.reuse, R5 ;  /* 0x0000000517057220 */ /* 0x040fe20000400000 */
        /* <DEDUP_REMOVED lines=13> */
[----:B------:R-:W-:-:S04]  /*2150*/  FMUL R19, R23, R19 ;  /* 0x0000001317137220 */ /* 0x000fc80000400000 */
[----:B------:R2:W-:Y:S03]  /*2160*/  STTM.x16 tmem[UR14], R4 ;  /* 0x00000004000079ed */ /* 0x0005e6000824000e */
.L_x_10:
[----:B-1----:R-:W1:Y:S02]  /*2170*/  FENCE.VIEW.ASYNC.T ;  /* 0x00000000000073c6 */ /* 0x002e640000000200 */
[----:B-1----:R-:W-:Y:S01]  /*2180*/  BAR.SYNC.DEFER_BLOCKING 0x0 ;  /* 0x0000000000007b1d */ /* 0x002fe20000010000 */
[----:B------:R-:W-:Y:S01]  /*2190*/  FADD R22, R22, R25 ;  /* 0x0000001916167221 */ /* 0x000fe20000000000 */
[----:B------:R-:W-:Y:S02]  /*21a0*/  UISETP.GE.AND UP1, UPT, UR16, 0x1, UPT ;  /* 0x000000011000788c */ /* 0x000fe4000bf26270 */
[----:B------:R-:W-:Y:S01]  /*21b0*/  UIADD3 UR17, UPT, UPT, UR12, 0x30, URZ ;  /* 0x000000300c117890 */ /* 0x000fe2000fffe0ff */
[----:B------:R-:W-:-:S04]  /*21c0*/  FADD R21, R21, R22 ;  /* 0x0000001615157221 */ /* 0x000fc80000000000 */
[----:B------:R-:W-:-:S04]  /*21d0*/  FADD R20, R20, R21 ;  /* 0x0000001514147221 */ /* 0x000fc80000000000 */
[----:B0-----:R-:W-:Y:S01]  /*21e0*/  FADD R20, R23, R20 ;  /* 0x0000001417147221 */ /* 0x001fe20000000000 */
[----:B------:R0:W-:Y:S06]  /*21f0*/  MEMBAR.ALL.CTA ;  /* 0x0000000000007992 */ /* 0x0001ec0000008000 */
[----:B0-----:R-:W0:Y:S02]  /*2200*/  FENCE.VIEW.ASYNC.S ;  /* 0x00000000000073c6 */ /* 0x001e240000000000 */
[----:B0-----:R-:W-:Y:S06]  /*2210*/  BAR.SYNC.DEFER_BLOCKING 0x0 ;  /* 0x0000000000007b1d */ /* 0x001fec0000010000 */
[----:B------:R-:W-:Y:S05]  /*2220*/  @!P3 BRA `(.L_x_11) ;  /* 0x000000000050b947 */ /* 0x000fea0003800000 */
[----:B------:R-:W-:Y:S01]  /*2230*/  UIADD3 UR4, UPT, UPT, UR13, 0x1000, URZ ;  /* 0x000010000d047890 */ /* 0x000fe2000fffe0ff */
[----:B------:R-:W-:Y:S01]  /*2240*/  UMOV UR10, 0xfffffffe ;  /* 0xfffffffe000a7882 */ /* 0x000fe20000000000 */
[----:B------:R-:W-:Y:S02]  /*2250*/  UMOV UR11, 0x7fffbfdf ;  /* 0x7fffbfdf000b7882 */ /* 0x000fe40000000000 */
[----:B------:R-:W-:Y:S01]  /*2260*/  USHF.R.U32.HI UR4, URZ, 0x4, UR4 ;  /* 0x00000004ff047899 */ /* 0x000fe20008011604 */
[----:B------:R-:W-:Y:S01]  /*2270*/  UMOV UR7, URZ ;  /* 0x000000ff00077c82 */ /* 0x000fe20008000000 */
[----:B------:R-:W-:Y:S02]  /*2280*/  UIADD3 UR18, UPT, UPT, UR12, 0x38, URZ ;  /* 0x000000380c127890 */ /* 0x000fe4000fffe0ff */
[----:B------:R-:W-:Y:S01]  /*2290*/  USGXT.U32 UR6, UR4, 0xe ;  /* 0x0000000e0406789a */ /* 0x000fe20008000000 */
[----:B------:R-:W-:Y:S01]  /*22a0*/  UMOV UR22, 0x0 ;  /* 0x0000000000167882 */ /* 0x000fe20000000000 */
[----:B------:R-:W-:-:S02]  /*22b0*/  UMOV UR23, 0x8040490 ;  /* 0x0804049000177882 */ /* 0x000fc40000000000 */
[----:B------:R-:W-:Y:S01]  /*22c0*/  UIADD3.64 UR10, UPT, UPT, UR6, -UR10, URZ ;  /* 0x8000000a060a7297 */ /* 0x000fe2000fffe0ff */
[----:B------:R-:W-:Y:S01]  /*22d0*/  UMOV UR4, UR15 ;  /* 0x0000000f00047c82 */ /* 0x000fe20008000000 */
[----:B------:R-:W-:Y:S01]  /*22e0*/  UMOV UR5, URZ ;  /* 0x000000ff00057c82 */ /* 0x000fe20008000000 */
[----:B------:R-:W-:Y:S01]  /*22f0*/  UMOV UR7, 0x80004020 ;  /* 0x8000402000077882 */ /* 0x000fe20000000000 */
[----:B------:R-:W-:Y:S01]  /*2300*/  UMOV UR28, 0x0 ;  /* 0x00000000001c7882 */ /* 0x000fe20000000000 */
[----:B------:R-:W-:Y:S01]  /*2310*/  UMOV UR29, 0x8040490 ;  /* 0x08040490001d7882 */ /* 0x000fe20000000000 */
[----:B------:R-:W-:Y:S01]  /*2320*/  UMOV UR4, UR4 ;  /* 0x0000000400047c82 */ /* 0x000fe20008000000 */
[----:B------:R0:W-:Y:S02]  /*2330*/  UTCHMMA tmem[UR17], gdesc[UR6], tmem[UR12], tmem[UR22], idesc[UR23], UPT ;  /* 0x00ff1606110079ea */ /* 0x0001e4000b80000c */
[----:B------:R0:W-:Y:S01]  /*2340*/  UTCHMMA tmem[UR18], gdesc[UR10], tmem[UR12], tmem[UR28], idesc[UR29], UPT ;  /* 0x00ff1c0a120079ea */ /* 0x0001e2000b80000c */
[----:B------:R0:W-:Y:S01]  /*2350*/  UTCBAR [UR4], URZ ;  /* 0x000000ff040073e9 */ /* 0x0001e200080000ff */
[----:B------:R-:W-:Y:S01]  /*2360*/  NOP ;  /* 0x0000000000007918 */ /* 0x000fe20000000000 */
.L_x_11:
[----:B------:R-:W-:Y:S01]  /*2370*/  FSEL R0, R0, -INF , P2 ;  /* 0xff80000000007808 */ /* 0x000fe20001000000 */
[----:B0-----:R-:W-:Y:S01]  /*2380*/  UMOV UR6, URZ ;  /* 0x000000ff00067c82 */ /* 0x001fe20008000000 */
[----:B------:R-:W-:Y:S01]  /*2390*/  FSEL R53, R20, 1, P2 ;  /* 0x3f80000014357808 */ /* 0x000fe20001000000 */
[----:B------:R-:W-:Y:S06]  /*23a0*/  BRA.U !UP1, `(.L_x_12) ;  /* 0x0000001509347547 */ /* 0x000fec000b800000 */
[----:B------:R-:W-:Y:S01]  /*23b0*/  USHF.R.U32.HI UR5, URZ, 0x4, UR13 ;  /* 0x00000004ff057899 */ /* 0x000fe2000801160d */
[----:B------:R-:W-:Y:S01]  /*23c0*/  SHF.L.U32 R69, R69, 0x5, RZ ;  /* 0x0000000545457819 */ /* 0x000fe200000006ff */
[----:B------:R-:W-:Y:S01]  /*23d0*/  UIADD3 UR4, UPT, UPT, UR13, 0x1800, URZ ;  /* 0x000018000d047890 */ /* 0x000fe2000fffe0ff */
[----:B------:R-:W-:Y:S01]  /*23e0*/  HFMA2 R37, -RZ, RZ, 0, 0 ;  /* 0x00000000ff257431 */ /* 0x000fe200000001ff */
[----:B------:R-:W-:Y:S01]  /*23f0*/  USHF.L.U32 UR27, UR27, 0x5, URZ ;  /* 0x000000051b1b7899 */ /* 0x000fe200080006ff */
[----:B------:R-:W-:Y:S01]  /*2400*/  MOV R68, R0 ;  /* 0x0000000000447202 */ /* 0x000fe20000000f00 */
[----:B------:R-:W-:Y:S01]  /*2410*/  USGXT.U32 UR5, UR5, 0xe ;  /* 0x0000000e0505789a */ /* 0x000fe20008000000 */
[----:B------:R-:W-:Y:S01]  /*2420*/  MOV R3, R69 ;  /* 0x0000004500037202 */ /* 0x000fe20000000f00 */
[----:B------:R-:W-:Y:S02]  /*2430*/  USHF.R.U32.HI UR4, URZ, 0x4, UR4 ;  /* 0x00000004ff047899 */ /* 0x000fe40008011604 */
[----:B------:R-:W-:Y:S01]  /*2440*/  USHF.R.U32.HI UR26, URZ, 0x4, UR8 ;  /* 0x00000004ff1a7899 */ /* 0x000fe20008011608 */
[----:B------:R-:W-:Y:S01]  /*2450*/  MOV R2, UR27 ;  /* 0x0000001b00027c02 */ /* 0x000fe20008000f00 */
[----:B------:R-:W-:-:S02]  /*2460*/  USGXT.U32 UR4, UR4, 0xe ;  /* 0x0000000e0404789a */ /* 0x000fc40008000000 */
[----:B------:R-:W-:Y:S01]  /*2470*/  ULOP3.LUT UR29, UR5, 0x800000, URZ, 0xfc, !UPT ;  /* 0x00800000051d7892 */ /* 0x000fe2000f8efcff */
[----:B------:R-:W-:Y:S01]  /*2480*/  UMOV UR18, 0xfffffffe ;  /* 0xfffffffe00127882 */ /* 0x000fe20000000000 */
[----:B------:R-:W-:Y:S01]  /*2490*/  UMOV UR19, 0x7fffbfdf ;  /* 0x7fffbfdf00137882 */ /* 0x000fe20000000000 */
[----:B------:R-:W-:Y:S01]  /*24a0*/  UMOV UR5, URZ ;  /* 0x000000ff00057c82 */ /* 0x000fe20008000000 */
[----:B------:R-:W-:Y:S01]  /*24b0*/  UISETP.NE.U32.AND UP1, UPT, UR20, URZ, UPT ;  /* 0x000000ff1400728c */ /* 0x000fe2000bf25070 */
[----:B------:R-:W0:Y:S01]  /*24c0*/  LDCU UR31, c[0x0][0x3a8] ;  /* 0x00007500ff1f77ac */ /* 0x000e220008000800 */
[----:B------:R-:W-:Y:S02]  /*24d0*/  USGXT.U32 UR26, UR26, 0xe ;  /* 0x0000000e1a1a789a */ /* 0x000fe40008000000 */
[----:B------:R-:W-:Y:S01]  /*24e0*/  UIADD3.64 UR18, UPT, UPT, UR4, -UR18, URZ ;  /* 0x8000001204127297 */ /* 0x000fe2000fffe0ff */
[----:B------:R-:W-:Y:S01]  /*24f0*/  UMOV UR28, 0x1 ;  /* 0x00000001001c7882 */ /* 0x000fe20000000000 */
[----:B------:R-:W-:Y:S01]  /*2500*/  UMOV UR7, URZ ;  /* 0x000000ff00077c82 */ /* 0x000fe20008000000 */
[----:B------:R-:W-:-:S09]  /*2510*/  UMOV UR8, URZ ;  /* 0x000000ff00087c82 */ /* 0x000fd20008000000 */
.L_x_17:
[----:B0-2---:R-:W2:Y:S01]  /*2520*/  LDL.64 R4, [R1] ;  /* 0x0000000001047983 */ /* 0x005ea20000100a00 */
[----:B------:R-:W-:-:S04]  /*2530*/  IMAD.WIDE R6, R3, 0x2, R66 ;  /* 0x0000000203067825 */ /* 0x000fc800078e0242 */
[C---:B------:R-:W-:Y:S02]  /*2540*/  IMAD.WIDE R8, R3.reuse, 0x2, R64 ;  /* 0x0000000203087825 */ /* 0x040fe400078e0240 */
[----:B------:R-:W3:Y:S02]  /*2550*/  LDG.E.U16 R7, desc[UR24][R6.64] ;  /* 0x0000001806077981 */ /* 0x000ee4000c1e1500 */
[C---:B------:R-:W-:Y:S02]  /*2560*/  IMAD.WIDE R10, R3.reuse, 0x2, R62 ;  /* 0x00000002030a7825 */ /* 0x040fe400078e023e */
[----:B------:R-:W4:Y:S04]  /*2570*/  LDG.E.U16 R9, desc[UR24][R8.64] ;  /* 0x0000001808097981 */ /* 0x000f28000c1e1500 */
[----:B------:R-:W5:Y:S01]  /*2580*/  LDG.E.U16 R11, desc[UR24][R10.64] ;  /* 0x000000180a0b7981 */ /* 0x000f62000c1e1500 */
[----:B--2---:R-:W-:-:S06]  /*2590*/  IMAD.WIDE R4, R3, 0x2, R4 ;  /* 0x0000000203047825 */ /* 0x004fcc00078e0204 */
[----:B------:R-:W2:Y:S01]  /*25a0*/  LDG.E.U16 R5, desc[UR24][R4.64] ;  /* 0x0000001804057981 */ /* 0x000ea2000c1e1500 */
[----:B------:R-:W-:Y:S02]  /*25b0*/  UMOV UR10, 0x1 ;  /* 0x00000001000a7882 */ /* 0x000fe40000000000 */
[----:B------:R-:W-:-:S04]  /*25c0*/  @!UP0 UIADD3 UR10, UPT, UPT, -UR10, 0x100000, URZ ;  /* 0x001000000a0a8890 */ /* 0x000fc8000fffe1ff */
[----:B------:R-:W-:Y:S02]  /*25d0*/  @!UP0 USHF.L.U32 UR11, UR10, 0xb, URZ ;  /* 0x0000000b0a0b8899 */ /* 0x000fe400080006ff */
[----:B------:R-:W-:Y:S01]  /*25e0*/  @!UP0 USHF.L.U32 UR10, UR10, 0x1, URZ ;  /* 0x000000010a0a8899 */ /* 0x000fe200080006ff */
[----:B------:R-:W-:Y:S01]  /*25f0*/  VOTEU.ALL UP2, P1 ;  /* 0x0000000000ff7886 */ /* 0x000fe20000840000 */
[----:B---3--:R1:W-:Y:S04]  /*2600*/  STS.U16 [R52+UR13+0x1500], R7 ;  /* 0x0015000734007988 */ /* 0x0083e8000800040d */
[----:B----4-:R1:W-:Y:S04]  /*2610*/  STS.U16 [R52+UR13+0x1600], R9 ;  /* 0x0016000934007988 */ /* 0x0103e8000800040d */
[----:B-----5:R1:W-:Y:S04]  /*2620*/  STS.U16 [R52+UR13+0x1700], R11 ;  /* 0x0017000b34007988 */ /* 0x0203e8000800040d */
[----:B--2---:R1:W-:Y:S01]  /*2630*/  STS.U16 [R52+UR13+0x1400], R5 ;  /* 0x0014000534007988 */ /* 0x0043e2000800040d */
[----:B------:R2:W-:Y:S06]  /*2640*/  MEMBAR.ALL.CTA ;  /* 0x0000000000007992 */ /* 0x0005ec0000008000 */
[----:B--2---:R-:W-:Y:S04]  /*2650*/  FENCE.VIEW.ASYNC.S ;  /* 0x00000000000073c6 */ /* 0x004fe80000000000 */
[----:B------:R-:W2:Y:S02]  /*2660*/  FENCE.VIEW.ASYNC.S ;  /* 0x00000000000073c6 */ /* 0x000ea40000000000 */
[----:B--2---:R1:W2:Y:S02]  /*2670*/  @!UP2 SYNCS.EXCH.64 URZ, [UR13+0x1c10], UR10 ;  /* 0x001c100a0dffa5b2 */ /* 0x0042a40008000100 */
[----:B--2---:R-:W-:Y:S06]  /*2680*/  BAR.SYNC.DEFER_BLOCKING 0x0 ;  /* 0x0000000000007b1d */ /* 0x004fec0000010000 */
[----:B-1----:R-:W-:Y:S05]  /*2690*/  BRA.U UP1, `(.L_x_13) ;  /* 0x0000000101307547 */ /* 0x002fea000b800000 */
[----:B------:R-:W-:Y:S01]  /*26a0*/  UIADD3 UR10, UPT, UPT, UR13, 0x1c10, URZ ;  /* 0x00001c100d0a7890 */ /* 0x000fe2000fffe0ff */
[----:B------:R-:W-:Y:S01]  /*26b0*/  UMOV UR11, URZ ;  /* 0x000000ff000b7c82 */ /* 0x000fe20008000000 */
[----:B------:R-:W-:Y:S01]  /*26c0*/  UMOV UR22, UR29 ;  /* 0x0000001d00167c82 */ /* 0x000fe20008000000 */
[----:B------:R-:W-:Y:S01]  /*26d0*/  UMOV UR23, 0x40004040 ;  /* 0x4000404000177882 */ /* 0x000fe20000000000 */
[----:B------:R-:W-:Y:S01]  /*26e0*/  UMOV UR20, UR26 ;  /* 0x0000001a00147c82 */ /* 0x000fe20008000000 */
[----:B------:R-:W-:Y:S01]  /*26f0*/  UMOV UR21, 0xc0004010 ;  /* 0xc000401000157882 */ /* 0x000fe20000000000 */
[----:B------:R-:W-:Y:S01]  /*2700*/  UMOV UR32, 0x0 ;  /* 0x0000000000207882 */ /* 0x000fe20000000000 */
[----:B------:R-:W-:Y:S01]  /*2710*/  UMOV UR33, 0x8088490 ;  /* 0x0808849000217882 */ /* 0x000fe20000000000 */
[----:B------:R-:W-:Y:S01]  /*2720*/  UMOV UR10, UR10 ;  /* 0x0000000a000a7c82 */ /* 0x000fe20008000000 */
[----:B------:R1:W-:Y:S01]  /*2730*/  UTCHMMA gdesc[UR22], gdesc[UR20], tmem[UR30], tmem[UR32], idesc[UR33], !UPT ;  /* 0x00ff2014160075ea */ /* 0x0003e2000f80001e */
[----:B------:R1:W-:Y:S01]  /*2740*/  UTCBAR [UR10], URZ ;  /* 0x000000ff0a0073e9 */ /* 0x0003e200080000ff */
[----:B------:R-:W-:-:S02]  /*2750*/  NOP ;  /* 0x0000000000007918 */ /* 0x000fc40000000000 */
.L_x_13:
[----:B------:R-:W2:Y:S02]  /*2760*/  SYNCS.PHASECHK.TRANS64.TRYWAIT P2, [UR13+0x1c10], RZ ;  /* 0x001c10ffff0075a7 */ /* 0x000ea4000804110d */
[----:B--2---:R-:W-:Y:S05]  /*2770*/  @!P2 BRA `(.L_x_14) ;  /* 0x000000200030a947 */ /* 0x004fea0003800000 */
.L_x_23:
[----:B------:R-:W-:Y:S06]  /*2780*/  BAR.SYNC.DEFER_BLOCKING 0x0 ;  /* 0x0000000000007b1d */ /* 0x000fec0000010000 */
[----:B------:R-:W2:Y:S01]  /*2790*/  LDTM.x32 R4, tmem[UR14+0x10] ;  /* 0x0000100e000479ee */ /* 0x000ea200082c0000 */
[----:B------:R-:W3:Y:S01]  /*27a0*/  @!P1 SYNCS.CCTL.IV [UR13+0x1c10] ;  /* 0x001c1000ff0099b1 */ /* 0x000ee2000800000d */
[----:B------:R-:W-:Y:S01]  /*27b0*/  NOP ;  /* 0x0000000000007918 */ /* 0x000fe20000000000 */
[----:B0-2---:R-:W-:Y:S01]  /*27c0*/  FMUL R0, R4, UR31 ;  /* 0x0000001f04007c20 */ /* 0x005fe20008400000 */
        /* <DEDUP_REMOVED lines=46> */
[----:B------:R-:W-:-:S05]  /*2ab0*/  FMNMX3 R0, R0, R39, R68, !PT ;  /* 0x0000002700007276 */ /* 0x000fca0007800044 */
[--C-:B------:R-:W-:Y:S01]  /*2ac0*/  FFMA R4, R4, UR31, -R0.reuse ;  /* 0x0000001f04047c23 */ /* 0x100fe20008000800 */
[--C-:B------:R-:W-:Y:S01]  /*2ad0*/  FFMA R5, R5, UR31, -R0.reuse ;  /* 0x0000001f05057c23 */ /* 0x100fe20008000800 */
[--C-:B------:R-:W-:Y:S01]  /*2ae0*/  FFMA R6, R6, UR31, -R0.reuse ;  /* 0x0000001f06067c23 */ /* 0x100fe20008000800 */
[--C-:B------:R-:W-:Y:S01]  /*2af0*/  FFMA R7, R7, UR31, -R0.reuse ;  /* 0x0000001f07077c23 */ /* 0x100fe20008000800 */
[----:B------:R-:W-:Y:S01]  /*2b00*/  FMUL R36, R4, 1.4426950216293334961 ;  /* 0x3fb8aa3b04247820 */ /* 0x000fe20000400000 */
[----:B------:R-:W-:Y:S01]  /*2b10*/  SHF.L.U32 R4, R37, 0x1f, RZ ;  /* 0x0000001f25047819 */ /* 0x000fe200000006ff */
[----:B------:R-:W-:Y:S01]  /*2b20*/  FMUL R5, R5, 1.4426950216293334961 ;  /* 0x3fb8aa3b05057820 */ /* 0x000fe20000400000 */
[----:B------:R-:W-:Y:S01]  /*2b30*/  FMUL R39, R6, 1.4426950216293334961 ;  /* 0x3fb8aa3b06277820 */ /* 0x000fe20000400000 */
[----:B------:R-:W-:Y:S01]  /*2b40*/  FMUL R6, R7, 1.4426950216293334961 ;  /* 0x3fb8aa3b07067820 */ /* 0x000fe20000400000 */
[----:B---3--:R-:W0:Y:S01]  /*2b50*/  SYNCS.PHASECHK.TRANS64.TRYWAIT P2, [UR15], R4 ;  /* 0x00000004ff0075a7 */ /* 0x008e22000804110f */
[----:B------:R-:W-:Y:S01]  /*2b60*/  MUFU.EX2 R36, R36 ;  /* 0x0000002400247308 */ /* 0x000fe20000000800 */
[--C-:B------:R-:W-:Y:S01]  /*2b70*/  FFMA R8, R8, UR31, -R0.reuse ;  /* 0x0000001f08087c23 */ /* 0x100fe20008000800 */
[--C-:B------:R-:W-:Y:S01]  /*2b80*/  FFMA R9, R9, UR31, -R0.reuse ;  /* 0x0000001f09097c23 */ /* 0x100fe20008000800 */
[--C-:B------:R-:W-:Y:S01]  /*2b90*/  FFMA R11, R11, UR31, -R0.reuse ;  /* 0x0000001f0b0b7c23 */ /* 0x100fe20008000800 */
[----:B------:R-:W-:Y:S01]  /*2ba0*/  FFMA R10, R10, UR31, -R0 ;  /* 0x0000001f0a0a7c23 */ /* 0x000fe20008000800 */
[----:B------:R-:W-:Y:S01]  /*2bb0*/  FMUL R38, R8, 1.4426950216293334961 ;  /* 0x3fb8aa3b08267820 */ /* 0x000fe20000400000 */
[----:B------:R-:W-:Y:S01]  /*2bc0*/  FMUL R7, R9, 1.4426950216293334961 ;  /* 0x3fb8aa3b09077820 */ /* 0x000fe20000400000 */
[----:B------:R-:W-:Y:S01]  /*2bd0*/  FMUL R8, R11, 1.4426950216293334961 ;  /* 0x3fb8aa3b0b087820 */ /* 0x000fe20000400000 */
[----:B------:R-:W2:Y:S01]  /*2be0*/  MUFU.EX2 R5, R5 ;  /* 0x0000000500057308 */ /* 0x000ea20000000800 */
[----:B------:R-:W-:-:S07]  /*2bf0*/  FMUL R10, R10, 1.4426950216293334961 ;  /* 0x3fb8aa3b0a0a7820 */ /* 0x000fce0000400000 */
[----:B------:R-:W3:Y:S08]  /*2c00*/  MUFU.EX2 R37, R39 ;  /* 0x0000002700257308 */ /* 0x000ef00000000800 */
[----:B------:R-:W4:Y:S01]  /*2c10*/  MUFU.EX2 R6, R6 ;  /* 0x0000000600067308 */ /* 0x000f220000000800 */
[----:B--2---:R-:W-:-:S07]  /*2c20*/  FADD R40, R36, R5 ;  /* 0x0000000524287221 */ /* 0x004fce0000000000 */
[----:B------:R-:W2:Y:S01]  /*2c30*/  MUFU.EX2 R38, R38 ;  /* 0x0000002600267308 */ /* 0x000ea20000000800 */
[----:B---3--:R-:W-:-:S07]  /*2c40*/  FADD R9, R37, R40 ;  /* 0x0000002825097221 */ /* 0x008fce0000000000 */
[----:B------:R-:W3:Y:S01]  /*2c50*/  MUFU.EX2 R7, R7 ;  /* 0x0000000700077308 */ /* 0x000ee20000000800 */
[----:B----4-:R-:W-:-:S07]  /*2c60*/  FADD R9, R6, R9 ;  /* 0x0000000906097221 */ /* 0x010fce0000000000 */
[----:B------:R4:W1:Y:S08]  /*2c70*/  MUFU.EX2 R39, R10 ;  /* 0x0000000a00277308 */ /* 0x0008700000000800 */
[----:B------:R-:W1:Y:S01]  /*2c80*/  MUFU.EX2 R8, R8 ;  /* 0x0000000800087308 */ /* 0x000e620000000800 */
[----:B0-234-:R-:W-:Y:S05]  /*2c90*/  @!P2 BRA `(.L_x_15) ;  /* 0x0000001800f4a947 */ /* 0x01dfea0003800000 */
.L_x_24:
[----:B------:R-:W-:Y:S01]  /*2ca0*/  FADD R4, R38, R9 ;  /* 0x0000000926047221 */ /* 0x000fe20000000000 */
[----:B------:R-:W-:Y:S01]  /*2cb0*/  F2FP.BF16.F32.PACK_AB R36, R5, R36 ;  /* 0x000000240524723e */ /* 0x000fe200000010ff */
[----:B------:R-:W-:Y:S01]  /*2cc0*/  IMAD.WIDE R42, R2, 0x2, R60 ;  /* 0x00000002022a7825 */ /* 0x000fe200078e023c */
[----:B------:R-:W-:-:S03]  /*2cd0*/  F2FP.BF16.F32.PACK_AB R37, R6, R37 ;  /* 0x000000250625723e */ /* 0x000fc600000010ff */
[C---:B------:R-:W-:Y:S01]  /*2ce0*/  FADD R4, R7.reuse, R4 ;  /* 0x0000000407047221 */ /* 0x040fe20000000000 */
[----:B------:R-:W-:Y:S01]  /*2cf0*/  F2FP.BF16.F32.PACK_AB R38, R7, R38 ;  /* 0x000000260726723e */ /* 0x000fe200000010ff */
[----:B------:R-:W-:Y:S01]  /*2d00*/  IMAD.WIDE R44, R2, 0x2, R56 ;  /* 0x00000002022c7825 */ /* 0x000fe200078e0238 */
[----:B------:R-:W2:Y:S03]  /*2d10*/  LDG.E.U16 R6, desc[UR24][R42.64] ;  /* 0x000000182a067981 */ /* 0x000ea6000c1e1500 */
[----:B-1----:R-:W-:Y:S01]  /*2d20*/  FADD R5, R39, R4 ;  /* 0x0000000427057221 */ /* 0x002fe20000000000 */
[----:B------:R-:W-:Y:S01]  /*2d30*/  F2FP.BF16.F32.PACK_AB R39, R8, R39 ;  /* 0x000000270827723e */ /* 0x000fe200000010ff */
[----:B------:R-:W-:-:S04]  /*2d40*/  IMAD.WIDE R10, R2, 0x2, R58 ;  /* 0x00000002020a7825 */ /* 0x000fc800078e023a */
[----:B------:R-:W-:Y:S01]  /*2d50*/  FADD R40, R8, R5 ;  /* 0x0000000508287221 */ /* 0x000fe20000000000 */
[----:B------:R-:W-:Y:S01]  /*2d60*/  IMAD.WIDE R8, R2, 0x2, R54 ;  /* 0x0000000202087825 */ /* 0x000fe200078e0236 */
[----:B------:R-:W3:Y:S04]  /*2d70*/  LDG.E.U16 R5, desc[UR24][R44.64] ;  /* 0x000000182c057981 */ /* 0x000ee8000c1e1500 */
[----:B------:R-:W4:Y:S04]  /*2d80*/  LDG.E.U16 R4, desc[UR24][R10.64] ;  /* 0x000000180a047981 */ /* 0x000f28000c1e1500 */
[----:B------:R0:W5:Y:S01]  /*2d90*/  LDG.E.U16 R7, desc[UR24][R8.64] ;  /* 0x0000001808077981 */ /* 0x000162000c1e1500 */
[----:B------:R-:W-:-:S04]  /*2da0*/  FFMA R12, R12, UR31, -R0 ;  /* 0x0000001f0c0c7c23 */ /* 0x000fc80008000800 */
[----:B------:R-:W-:Y:S01]  /*2db0*/  FMUL R46, R12, 1.4426950216293334961 ;  /* 0x3fb8aa3b0c2e7820 */ /* 0x000fe20000400000 */
[--C-:B------:R-:W-:Y:S01]  /*2dc0*/  FFMA R12, R13, UR31, -R0.reuse ;  /* 0x0000001f0d0c7c23 */ /* 0x100fe20008000800 */
[----:B------:R-:W-:-:S03]  /*2dd0*/  FFMA R14, R14, UR31, -R0 ;  /* 0x0000001f0e0e7c23 */ /* 0x000fc60008000800 */
[----:B------:R-:W-:Y:S01]  /*2de0*/  FMUL R12, R12, 1.4426950216293334961 ;  /* 0x3fb8aa3b0c0c7820 */ /* 0x000fe20000400000 */
[----:B------:R-:W1:Y:S01]  /*2df0*/  MUFU.EX2 R13, R46 ;  /* 0x0000002e000d7308 */ /* 0x000e620000000800 */
[--C-:B------:R-:W-:Y:S01]  /*2e00*/  FFMA R15, R15, UR31, -R0.reuse ;  /* 0x0000001f0f0f7c23 */ /* 0x100fe20008000800 */
[----:B------:R-:W-:Y:S01]  /*2e10*/  FMUL R14, R14, 1.4426950216293334961 ;  /* 0x3fb8aa3b0e0e7820 */ /* 0x000fe20000400000 */
[----:B------:R-:W-:Y:S02]  /*2e20*/  FFMA R16, R16, UR31, -R0 ;  /* 0x0000001f10107c23 */ /* 0x000fe40008000800 */
[----:B0-----:R-:W-:-:S03]  /*2e30*/  FMUL R8, R15, 1.4426950216293334961 ;  /* 0x3fb8aa3b0f087820 */ /* 0x001fc60000400000 */
[----:B------:R-:W0:Y:S01]  /*2e40*/  MUFU.EX2 R12, R12 ;  /* 0x0000000c000c7308 */ /* 0x000e220000000800 */
[----:B------:R-:W-:Y:S01]  /*2e50*/  FFMA R17, R17, UR31, -R0 ;  /* 0x0000001f11117c23 */ /* 0x000fe20008000800 */
[----:B------:R-:W-:-:S06]  /*2e60*/  FMUL R16, R16, 1.4426950216293334961 ;  /* 0x3fb8aa3b10107820 */ /* 0x000fcc0000400000 */
[----:B------:R-:W0:Y:S01]  /*2e70*/  MUFU.EX2 R41, R14 ;  /* 0x0000000e00297308 */ /* 0x000e220000000800 */
[----:B------:R-:W-:Y:S01]  /*2e80*/  FMUL R9, R17, 1.4426950216293334961 ;  /* 0x3fb8aa3b11097820 */ /* 0x000fe20000400000 */
[----:B------:R-:W-:Y:S01]  /*2e90*/  FFMA R18, R18, UR31, -R0 ;  /* 0x0000001f12127c23 */ /* 0x000fe20008000800 */
[----:B-1----:R-:W-:-:S05]  /*2ea0*/  FADD R17, R13, R40 ;  /* 0x000000280d117221 */ /* 0x002fca0000000000 */
[----:B------:R-:W1:Y:S01]  /*2eb0*/  MUFU.EX2 R8, R8 ;  /* 0x0000000800087308 */ /* 0x000e620000000800 */
[----:B------:R-:W-:Y:S01]  /*2ec0*/  FFMA R19, R19, UR31, -R0 ;  /* 0x0000001f13137c23 */ /* 0x000fe20008000800 */
[----:B------:R-:W-:-:S06]  /*2ed0*/  FMUL R18, R18, 1.4426950216293334961 ;  /* 0x3fb8aa3b12127820 */ /* 0x000fcc0000400000 */
[----:B------:R1:W1:Y:S01]  /*2ee0*/  MUFU.EX2 R42, R16 ;  /* 0x00000010002a7308 */ /* 0x0002620000000800 */
[----:B------:R-:W-:Y:S01]  /*2ef0*/  FMUL R10, R19, 1.4426950216293334961 ;  /* 0x3fb8aa3b130a7820 */ /* 0x000fe20000400000 */
[----:B------:R-:W-:Y:S01]  /*2f00*/  FFMA R20, R20, UR31, -R0 ;  /* 0x0000001f14147c23 */ /* 0x000fe20008000800 */
[----:B0-----:R-:W-:-:S05]  /*2f10*/  F2FP.BF16.F32.PACK_AB R40, R12, R13 ;  /* 0x0000000d0c28723e */ /* 0x001fca00000010ff */
[----:B------:R-:W0:Y:S01]  /*2f20*/  MUFU.EX2 R9, R9 ;  /* 0x0000000900097308 */ /* 0x000e220000000800 */
[----:B-1----:R-:W-:Y:S01]  /*2f30*/  FADD R16, R12, R17 ;  /* 0x000000110c107221 */ /* 0x002fe20000000000 */
[----:B------:R-:W-:-:S03]  /*2f40*/  FFMA R21, R21, UR31, -R0 ;  /* 0x0000001f15157c23 */ /* 0x000fc60008000800 */
[----:B------:R-:W-:-:S03]  /*2f50*/  FADD R13, R41, R16 ;  /* 0x00000010290d7221 */ /* 0x000fc60000000000 */
[----:B------:R-:W1:Y:S01]  /*2f60*/  MUFU.EX2 R43, R18 ;  /* 0x00000012002b7308 */ /* 0x000e620000000800 */
[----:B------:R-:W-:Y:S01]  /*2f70*/  FMUL R20, R20, 1.4426950216293334961 ;  /* 0x3fb8aa3b14147820 */ /* 0x000fe20000400000 */
[----:B------:R-:W-:Y:S01]  /*2f80*/  FADD R13, R8, R13 ;  /* 0x0000000d080d7221 */ /* 0x000fe20000000000 */
[----:B------:R-:W-:Y:S01]  /*2f90*/  FMUL R11, R21, 1.4426950216293334961 ;  /* 0x3fb8aa3b150b7820 */ /* 0x000fe20000400000 */
[----:B------:R-:W-:-:S04]  /*2fa0*/  FFMA R22, R22, UR31, -R0 ;  /* 0x0000001f16167c23 */ /* 0x000fc80008000800 */
[----:B------:R-:W1:Y:S01]  /*2fb0*/  MUFU.EX2 R10, R10 ;  /* 0x0000000a000a7308 */ /* 0x000e620000000800 */
[----:B------:R-:W-:Y:S01]  /*2fc0*/  F2FP.BF16.F32.PACK_AB R41, R8, R41 ;  /* 0x000000290829723e */ /* 0x000fe200000010ff */
[----:B------:R-:W-:Y:S01]  /*2fd0*/  FADD R8, R42, R13 ;  /* 0x0000000d2a087221 */ /* 0x000fe20000000000 */
[----:B------:R-:W-:Y:S01]  /*2fe0*/  FFMA R23, R23, UR31, -R0 ;  /* 0x0000001f17177c23 */ /* 0x000fe20008000800 */
[----:B------:R-:W-:-:S04]  /*2ff0*/  FMUL R22, R22, 1.4426950216293334961 ;  /* 0x3fb8aa3b16167820 */ /* 0x000fc80000400000 */
[----:B------:R-:W1:Y:S01]  /*3000*/  MUFU.EX2 R44, R20 ;  /* 0x00000014002c7308 */ /* 0x000e620000000800 */
[----:B0-----:R-:W-:Y:S01]  /*3010*/  FADD R8, R9, R8 ;  /* 0x0000000809087221 */ /* 0x001fe20000000000 */
[----:B------:R-:W-:Y:S01]  /*3020*/  FMUL R14, R23, 1.4426950216293334961 ;  /* 0x3fb8aa3b170e7820 */ /* 0x000fe20000400000 */
[----:B------:R-:W-:-:S05]  /*3030*/  FFMA R24, R24, UR31, -R0 ;  /* 0x0000001f18187c23 */ /* 0x000fca0008000800 */
[----:B------:R-:W0:Y:S01]  /*3040*/  MUFU.EX2 R11, R11 ;  /* 0x0000000b000b7308 */ /* 0x000e220000000800 */
[----:B-1----:R-:W-:Y:S01]  /*3050*/  FADD R17, R43, R8 ;  /* 0x000000082b117221 */ /* 0x002fe20000000000 */
[----:B------:R-:W-:Y:S01]  /*3060*/  FFMA R25, R25, UR31, -R0 ;  /* 0x0000001f19197c23 */ /* 0x000fe20008000800 */
[----:B------:R-:W-:-:S05]  /*3070*/  FMUL R24, R24, 1.4426950216293334961 ;  /* 0x3fb8aa3b18187820 */ /* 0x000fca0000400000 */
[----:B------:R-:W1:Y:S01]  /*3080*/  MUFU.EX2 R45, R22 ;  /* 0x00000016002d7308 */ /* 0x000e620000000800 */
[----:B------:R-:W-:Y:S01]  /*3090*/  FADD R17, R10, R17 ;  /* 0x000000110a117221 */ /* 0x000fe20000000000 */
[----:B------:R-:W-:Y:S01]  /*30a0*/  FMUL R15, R25, 1.4426950216293334961 ;  /* 0x3fb8aa3b190f7820 */ /* 0x000fe20000400000 */
[----:B------:R-:W-:-:S05]  /*30b0*/  FFMA R26, R26, UR31, -R0 ;  /* 0x0000001f1a1a7c23 */ /* 0x000fca0008000800 */
[----:B------:R-:W1:Y:S01]  /*30c0*/  MUFU.EX2 R14, R14 ;  /* 0x0000000e000e7308 */ /* 0x000e620000000800 */
[----:B------:R-:W-:Y:S01]  /*30d0*/  FADD R8, R44, R17 ;  /* 0x000000112c087221 */ /* 0x000fe20000000000 */
[----:B------:R-:W-:Y:S01]  /*30e0*/  FFMA R27, R27, UR31, -R0 ;  /* 0x0000001f1b1b7c23 */ /* 0x000fe20008000800 */
[----:B------:R-:W-:-:S05]  /*30f0*/  FMUL R26, R26, 1.4426950216293334961 ;  /* 0x3fb8aa3b1a1a7820 */ /* 0x000fca0000400000 */
        /* <DEDUP_REMOVED lines=10> */
[----:B------:R-:W-:-:S06]  /*31a0*/  FMUL R13, R29, 1.4426950216293334961 ;  /* 0x3fb8aa3b1d0d7820 */ /* 0x000fcc0000400000 */
[----:B------:R-:W1:Y:S01]  /*31b0*/  MUFU.EX2 R12, R12 ;  /* 0x0000000c000c7308 */ /* 0x000e620000000800 */
[----:B------:R-:W-:Y:S01]  /*31c0*/  FADD R16, R46, R17 ;  /* 0x000000112e107221 */ /* 0x000fe20000000000 */
[--C-:B------:R-:W-:Y:S01]  /*31d0*/  FFMA R30, R30, UR31, -R0.reuse ;  /* 0x0000001f1e1e7c23 */ /* 0x100fe20008000800 */
[----:B------:R-:W-:-:S05]  /*31e0*/  FFMA R31, R31, UR31, -R0 ;  /* 0x0000001f1f1f7c23 */ /* 0x000fca0008000800 */
[----:B------:R-:W1:Y:S01]  /*31f0*/  MUFU.EX2 R48, R28 ;  /* 0x0000001c00307308 */ /* 0x000e620000000800 */
[----:B0-----:R-:W-:Y:S01]  /*3200*/  FADD R16, R15, R16 ;  /* 0x000000100f107221 */ /* 0x001fe20000000000 */
[----:B------:R-:W-:Y:S01]  /*3210*/  FMUL R30, R30, 1.4426950216293334961 ;  /* 0x3fb8aa3b1e1e7820 */ /* 0x000fe20000400000 */
[----:B------:R-:W-:-:S05]  /*3220*/  FMUL R8, R31, 1.4426950216293334961 ;  /* 0x3fb8aa3b1f087820 */ /* 0x000fca0000400000 */
[----:B------:R-:W0:Y:S01]  /*3230*/  MUFU.EX2 R13, R13 ;  /* 0x0000000d000d7308 */ /* 0x000e220000000800 */
[----:B-1----:R-:W-:Y:S01]  /*3240*/  FADD R19, R47, R16 ;  /* 0x000000102f137221 */ /* 0x002fe20000000000 */
[--C-:B------:R-:W-:Y:S01]  /*3250*/  FFMA R32, R32, UR31, -R0.reuse ;  /* 0x0000001f20207c23 */ /* 0x100fe20008000800 */
[----:B------:R-:W-:Y:S02]  /*3260*/  FFMA R33, R33, UR31, -R0 ;  /* 0x0000001f21217c23 */ /* 0x000fe40008000800 */
[----:B------:R-:W-:-:S03]  /*3270*/  FADD R19, R12, R19 ;  /* 0x000000130c137221 */ /* 0x000fc60000000000 */
[----:B------:R-:W1:Y:S01]  /*3280*/  MUFU.EX2 R49, R30 ;  /* 0x0000001e00317308 */ /* 0x000e620000000800 */
[----:B------:R-:W-:Y:S01]  /*3290*/  FMUL R32, R32, 1.4426950216293334961 ;  /* 0x3fb8aa3b20207820 */ /* 0x000fe20000400000 */
[----:B------:R-:W-:Y:S01]  /*32a0*/  FMUL R17, R33, 1.4426950216293334961 ;  /* 0x3fb8aa3b21117820 */ /* 0x000fe20000400000 */
[----:B------:R-:W-:Y:S01]  /*32b0*/  FADD R16, R48, R19 ;  /* 0x0000001330107221 */ /* 0x000fe20000000000 */
[----:B------:R-:W-:-:S04]  /*32c0*/  FFMA R35, R35, UR31, -R0 ;  /* 0x0000001f23237c23 */ /* 0x000fc80008000800 */
[----:B------:R-:W1:Y:S01]  /*32d0*/  MUFU.EX2 R8, R8 ;  /* 0x0000000800087308 */ /* 0x000e620000000800 */
[----:B------:R-:W-:Y:S01]  /*32e0*/  FFMA R34, R34, UR31, -R0 ;  /* 0x0000001f22227c23 */ /* 0x000fe20008000800 */
[----:B0-----:R-:W-:Y:S01]  /*32f0*/  FADD R18, R13, R16 ;  /* 0x000000100d127221 */ /* 0x001fe20000000000 */
[----:B------:R-:W-:-:S05]  /*3300*/  FMUL R16, R35, 1.4426950216293334961 ;  /* 0x3fb8aa3b23107820 */ /* 0x000fca0000400000 */
[----:B------:R-:W0:Y:S01]  /*3310*/  MUFU.EX2 R50, R32 ;  /* 0x0000002000327308 */ /* 0x000e220000000800 */
[----:B------:R-:W-:Y:S01]  /*3320*/  FMUL R34, R34, 1.4426950216293334961 ;  /* 0x3fb8aa3b22227820 */ /* 0x000fe20000400000 */
[----:B-1----:R-:W-:-:S06]  /*3330*/  FADD R19, R49, R18 ;  /* 0x0000001231137221 */ /* 0x002fcc0000000000 */
[----:B------:R-:W1:Y:S01]  /*3340*/  MUFU.EX2 R17, R17 ;  /* 0x0000001100117308 */ /* 0x000e620000000800 */
[----:B------:R-:W-:-:S07]  /*3350*/  FADD R19, R8, R19 ;  /* 0x0000001308137221 */ /* 0x000fce0000000000 */
[----:B------:R-:W1:Y:S08]  /*3360*/  MUFU.EX2 R51, R34 ;  /* 0x0000002200337308 */ /* 0x000e700000000800 */
[----:B------:R-:W1:Y:S01]  /*3370*/  MUFU.EX2 R16, R16 ;  /* 0x0000001000107308 */ /* 0x000e620000000800 */
[----:B0-----:R-:W-:Y:S01]  /*3380*/  FADD R18, R50, R19 ;  /* 0x0000001332127221 */ /* 0x001fe20000000000 */
[----:B------:R-:W-:-:S03]  /*3390*/  LOP3.LUT R21, R52, 0x20, RZ, 0x3c, !PT ;  /* 0x0000002034157812 */ /* 0x000fc600078e3cff */
[----:B-1----:R-:W-:Y:S01]  /*33a0*/  FADD R18, R17, R18 ;  /* 0x0000001211127221 */ /* 0x002fe20000000000 */
[----:B------:R-:W-:Y:S02]  /*33b0*/  F2FP.BF16.F32.PACK_AB R42, R9, R42 ;  /* 0x0000002a092a723e */ /* 0x000fe400000010ff */
[----:B------:R-:W-:Y:S01]  /*33c0*/  F2FP.BF16.F32.PACK_AB R43, R10, R43 ;  /* 0x0000002b0a2b723e */ /* 0x000fe200000010ff */
[----:B------:R-:W-:Y:S01]  /*33d0*/  FADD R9, R51, R18 ;  /* 0x0000001233097221 */ /* 0x000fe20000000000 */
[----:B------:R-:W-:Y:S02]  /*33e0*/  F2FP.BF16.F32.PACK_AB R44, R11, R44 ;  /* 0x0000002c0b2c723e */ /* 0x000fe400000010ff */
[----:B------:R-:W-:Y:S02]  /*33f0*/  F2FP.BF16.F32.PACK_AB R45, R14, R45 ;  /* 0x0000002d0e2d723e */ /* 0x000fe400000010ff */
[----:B------:R-:W-:Y:S02]  /*3400*/  F2FP.BF16.F32.PACK_AB R46, R15, R46 ;  /* 0x0000002e0f2e723e */ /* 0x000fe400000010ff */
[----:B------:R-:W-:-:S02]  /*3410*/  F2FP.BF16.F32.PACK_AB R47, R12, R47 ;  /* 0x0000002f0c2f723e */ /* 0x000fc400000010ff */
[----:B------:R-:W-:Y:S02]  /*3420*/  F2FP.BF16.F32.PACK_AB R48, R13, R48 ;  /* 0x000000300d30723e */ /* 0x000fe400000010ff */
[----:B------:R-:W-:Y:S02]  /*3430*/  F2FP.BF16.F32.PACK_AB R49, R8, R49 ;  /* 0x000000310831723e */ /* 0x000fe400000010ff */
[----:B------:R-:W-:Y:S02]  /*3440*/  F2FP.BF16.F32.PACK_AB R50, R17, R50 ;  /* 0x000000321132723e */ /* 0x000fe400000010ff */
[C---:B------:R-:W-:Y:S01]  /*3450*/  F2FP.BF16.F32.PACK_AB R51, R16.reuse, R51 ;  /* 0x000000331033723e */ /* 0x040fe200000010ff */
[----:B------:R-:W-:-:S03]  /*3460*/  FADD R20, R16, R9 ;  /* 0x0000000910147221 */ /* 0x000fc60000000000 */
[----:B------:R-:W-:Y:S01]  /*3470*/  STTM.x16 tmem[UR14+0x30], R36 ;  /* 0x00003024000079ed */ /* 0x000fe2000824000e */
[----:B--2---:R-:W-:Y:S04]  /*3480*/  STS.U16 [R52+UR13+0x1800], R6 ;  /* 0x0018000634007988 */ /* 0x004fe8000800040d */
[----:B---3--:R-:W-:Y:S04]  /*3490*/  STS.U16 [R52+UR13+0x1a00], R5 ;  /* 0x001a000534007988 */ /* 0x008fe8000800040d */
[----:B----4-:R-:W-:Y:S04]  /*34a0*/  STS.U16 [R21+UR13+0x1900], R4 ;  /* 0x0019000415007988 */ /* 0x010fe8000800040d */
[----:B-----5:R0:W-:Y:S01]  /*34b0*/  STS.U16 [R21+UR13+0x1b00], R7 ;  /* 0x001b000715007988 */ /* 0x0201e2000800040d */
[----:B------:R-:W1:Y:S02]  /*34c0*/  FENCE.VIEW.ASYNC.T ;  /* 0x00000000000073c6 */ /* 0x000e640000000200 */
[----:B-1----:R-:W-:Y:S01]  /*34d0*/  BAR.SYNC.DEFER_BLOCKING 0x0 ;  /* 0x0000000000007b1d */ /* 0x002fe20000010000 */
[----:B0-----:R-:W-:-:S05]  /*34e0*/  FADD R21, -R0, R68 ;  /* 0x0000004400157221 */ /* 0x001fca0000000100 */
[----:B------:R-:W0:Y:S01]  /*34f0*/  LDTM.x16 R4, tmem[UR14] ;  /* 0x0000000e000479ee */ /* 0x000e220008240000 */
[----:B------:R-:W-:-:S06]  /*3500*/  FMUL R21, R21, 1.4426950216293334961 ;  /* 0x3fb8aa3b15157820 */ /* 0x000fcc0000400000 */
[----:B------:R-:W0:Y:S01]  /*3510*/  MUFU.EX2 R21, R21 ;  /* 0x0000001500157308 */ /* 0x000e220000000800 */
[----:B------:R-:W-:Y:S01]  /*3520*/  NOP ;  /* 0x0000000000007918 */ /* 0x000fe20000000000 */
[C---:B0-----:R-:W-:Y:S01]  /*3530*/  FMUL R4, R21.reuse, R4 ;  /* 0x0000000415047220 */ /* 0x041fe20000400000 */
        /* <DEDUP_REMOVED lines=15> */
[----:B------:R0:W-:Y:S01]  /*3630*/  STTM.x16 tmem[UR14], R4 ;  /* 0x00000004000079ed */ /* 0x0001e2000824000e */
[----:B------:R-:W1:Y:S02]  /*3640*/  FENCE.VIEW.ASYNC.T ;  /* 0x00000000000073c6 */ /* 0x000e640000000200 */
[----:B-1----:R-:W-:Y:S06]  /*3650*/  BAR.SYNC.DEFER_BLOCKING 0x0 ;  /* 0x0000000000007b1d */ /* 0x002fec0000010000 */
[----:B------:R1:W-:Y:S06]  /*3660*/  MEMBAR.ALL.CTA ;  /* 0x0000000000007992 */ /* 0x0003ec0000008000 */
[----:B-1----:R-:W1:Y:S01]  /*3670*/  FENCE.VIEW.ASYNC.S ;  /* 0x00000000000073c6 */ /* 0x002e620000000000 */
[----:B------:R-:W-:Y:S01]  /*3680*/  ULEA UR15, UR28, UR13, 0x3 ;  /* 0x0000000d1c0f7291 */ /* 0x000fe2000f8e18ff */
[----:B------:R-:W-:-:S03]  /*3690*/  UMOV UR6, UR7 ;  /* 0x0000000700067c82 */ /* 0x000fc60008000000 */
[----:B------:R-:W-:Y:S01]  /*36a0*/  UIADD3 UR15, UPT, UPT, UR15, 0x1c00, URZ ;  /* 0x00001c000f0f7890 */ /* 0x000fe2000fffe0ff */
[----:B-1----:R-:W-:Y:S06]  /*36b0*/  BAR.SYNC.DEFER_BLOCKING 0x0 ;  /* 0x0000000000007b1d */ /* 0x002fec0000010000 */
[----:B------:R-:W-:Y:S05]  /*36c0*/  BRA.U UP1, `(.L_x_16) ;  /* 0x0000000101387547 */ /* 0x000fea000b800000 */
[----:B------:R-:W-:Y:S01]  /*36d0*/  UIADD3 UR32, UPT, UPT, UR12, 0x38, URZ ;  /* 0x000000380c207890 */ /* 0x000fe2000fffe0ff */
[----:B------:R-:W-:Y:S01]  /*36e0*/  UMOV UR20, UR4 ;  /* 0x0000000400147c82 */ /* 0x000fe20008000000 */
[----:B------:R-:W-:Y:S01]  /*36f0*/  UMOV UR21, 0x80004020 ;  /* 0x8000402000157882 */ /* 0x000fe20000000000 */
[----:B------:R-:W-:Y:S01]  /*3700*/  UMOV UR22, 0x0 ;  /* 0x0000000000167882 */ /* 0x000fe20000000000 */
[----:B------:R-:W-:Y:S01]  /*3710*/  UMOV UR23, 0x8040490 ;  /* 0x0804049000177882 */ /* 0x000fe20000000000 */
[----:B------:R-:W-:Y:S01]  /*3720*/  UMOV UR10, UR15 ;  /* 0x0000000f000a7c82 */ /* 0x000fe20008000000 */
[----:B------:R-:W-:Y:S01]  /*3730*/  UMOV UR11, URZ ;  /* 0x000000ff000b7c82 */ /* 0x000fe20008000000 */
[----:B------:R-:W-:Y:S01]  /*3740*/  UMOV UR34, 0x0 ;  /* 0x0000000000227882 */ /* 0x000fe20000000000 */
[----:B------:R-:W-:Y:S01]  /*3750*/  UMOV UR35, 0x8040490 ;  /* 0x0804049000237882 */ /* 0x000fe20000000000 */
[----:B------:R1:W-:Y:S01]  /*3760*/  UTCHMMA tmem[UR17], gdesc[UR20], tmem[UR12], tmem[UR22], idesc[UR23], UPT ;  /* 0x00ff1614110079ea */ /* 0x0003e2000b80000c */
[----:B------:R-:W-:Y:S01]  /*3770*/  UMOV UR7, UR10 ;  /* 0x0000000a00077c82 */ /* 0x000fe20008000000 */
[----:B------:R1:W-:Y:S01]  /*3780*/  UTCHMMA tmem[UR32], gdesc[UR18], tmem[UR12], tmem[UR34], idesc[UR35], UPT ;  /* 0x00ff2212200079ea */ /* 0x0003e2000b80000c */
[----:B------:R1:W-:Y:S01]  /*3790*/  UTCBAR [UR7], URZ ;  /* 0x000000ff070073e9 */ /* 0x0003e200080000ff */
[----:B------:R-:W-:-:S02]  /*37a0*/  NOP ;  /* 0x0000000000007918 */ /* 0x000fc40000000000 */
.L_x_16:
[----:B------:R-:W-:Y:S01]  /*37b0*/  UIADD3 UR28, UPT, UPT, UR28, 0x1, URZ ;  /* 0x000000011c1c7890 */ /* 0x000fe2000fffe0ff */
[----:B------:R-:W-:Y:S01]  /*37c0*/  FFMA R53, R21, R53, R20 ;  /* 0x0000003515357223 */ /* 0x000fe20000000014 */
[----:B------:R-:W-:Y:S01]  /*37d0*/  UIADD3 UR8, UPT, UPT, UR8, 0x20, URZ ;  /* 0x0000002008087890 */ /* 0x000fe2000fffe0ff */
[----:B------:R-:W-:Y:S01]  /*37e0*/  IADD3 R2, PT, PT, R2, UR27, RZ ;  /* 0x0000001b02027c10 */ /* 0x000fe2000fffe0ff */
[----:B------:R-:W-:Y:S01]  /*37f0*/  UISETP.GT.AND UP2, UPT, UR28, 0x1, UPT ;  /* 0x000000011c00788c */ /* 0x000fe2000bf44270 */
[----:B------:R-:W-:Y:S02]  /*3800*/  IADD3 R3, PT, PT, R69, R3, RZ ;  /* 0x0000000345037210 */ /* 0x000fe40007ffe0ff */
[----:B------:R-:W-:Y:S01]  /*3810*/  MOV R37, UR6 ;  /* 0x0000000600257c02 */ /* 0x000fe20008000f00 */
[----:B-1----:R-:W-:Y:S01]  /*3820*/  USEL UR7, URZ, 0x1, !UP2 ;  /* 0x00000001ff077887 */ /* 0x002fe2000d000000 */
[----:B------:R-:W-:Y:S01]  /*3830*/  MOV R68, R0 ;  /* 0x0000000000447202 */ /* 0x000fe20000000f00 */
[----:B------:R-:W-:-:S02]  /*3840*/  USEL UR28, UR28, URZ, !UP2 ;  /* 0x000000ff1c1c7287 */ /* 0x000fc4000d000000 */
[----:B------:R-:W-:Y:S02]  /*3850*/  UISETP.GE.AND UP2, UPT, UR8, UR16, UPT ;  /* 0x000000100800728c */ /* 0x000fe4000bf46270 */
[----:B------:R-:W-:-:S07]  /*3860*/  ULOP3.LUT UR7, UR6, UR7, URZ, 0x3c, !UPT ;  /* 0x0000000706077292 */ /* 0x000fce000f8e3cff */
[----:B------:R-:W-:Y:S05]  /*3870*/  BRA.U !UP2, `(.L_x_17) ;  /* 0xffffffed0a287547 */ /* 0x000fea000b83ffff */
.L_x_12:
[C---:B------:R-:W-:Y:S01]  /*3880*/  FMUL R2, R53.reuse, 8388608 ;  /* 0x4b00000035027820 */ /* 0x040fe20000400000 */
[C---:B------:R-:W-:Y:S01]  /*3890*/  FSETP.GEU.AND P5, PT, R53.reuse, 1.175494350822287508e-38, PT ;  /* 0x008000003500780b */ /* 0x040fe20003fae000 */
[----:B------:R-:W1:Y:S01]  /*38a0*/  LDCU UR7, c[0x0][0x3f0] ;  /* 0x00007e00ff0777ac */ /* 0x000e620008000800 */
[----:B0-2---:R-:W-:Y:S01]  /*38b0*/  HFMA2 R5, -RZ, RZ, 1.443359375, -0.2030029296875 ;  /* 0x3dc6b27fff057431 */ /* 0x005fe200000001ff */
[C---:B------:R-:W-:Y:S02]  /*38c0*/  FSETP.GEU.AND P2, PT, |R53|.reuse, 1.175494350822287508e-38, PT ;  /* 0x008000003500780b */ /* 0x040fe40003f4e200 */
[----:B------:R-:W-:Y:S01]  /*38d0*/  FSEL R26, R2, R53, !P5 ;  /* 0x00000035021a7208 */ /* 0x000fe20006800000 */
[----:B------:R-:W0:Y:S01]  /*38e0*/  LDCU.64 UR4, c[0x0][0x3e0] ;  /* 0x00007c00ff0477ac */ /* 0x000e220008000a00 */
[----:B------:R-:W-:Y:S02]  /*38f0*/  FSETP.GT.AND P3, PT, |R53|, 8.50705917302346158658e+37, PT ;  /* 0x7e8000003500780b */ /* 0x000fe40003f64200 */
[----:B------:R-:W-:-:S04]  /*3900*/  IADD3 R2, PT, PT, R26, -0x3f3504f3, RZ ;  /* 0xc0cafb0d1a027810 */ /* 0x000fc80007ffe0ff */
[----:B------:R-:W-:-:S04]  /*3910*/  LOP3.LUT R3, R2, 0xff800000, RZ, 0xc0, !PT ;  /* 0xff80000002037812 */ /* 0x000fc800078ec0ff */
[----:B------:R-:W-:Y:S01]  /*3920*/  IADD3 R2, PT, PT, R26, -R3, RZ ;  /* 0x800000031a027210 */ /* 0x000fe20007ffe0ff */
[----:B-1----:R-:W-:-:S04]  /*3930*/  UISETP.GE.AND UP0, UPT, UR7, 0x1, UPT ;  /* 0x000000010700788c */ /* 0x002fc8000bf06270 */
[----:B------:R-:W-:-:S04]  /*3940*/  FADD R20, R2, -1 ;  /* 0xbf80000002147421 */ /* 0x000fc80000000000 */
[----:B------:R-:W-:-:S04]  /*3950*/  FFMA.FTZ R5, R20, R5, -0.16845393180847167969 ;  /* 0xbe2c7f3014057423 */ /* 0x000fc80000010005 */
[----:B------:R-:W-:-:S04]  /*3960*/  FFMA.FTZ R5, R20, R5, 0.1716887056827545166 ;  /* 0x3e2fcf2a14057423 */ /* 0x000fc80000010005 */
[----:B------:R-:W-:-:S04]  /*3970*/  FFMA.FTZ R5, R20, R5, -0.17900948226451873779 ;  /* 0xbe374e4314057423 */ /* 0x000fc80000010005 */
[----:B------:R-:W-:-:S04]  /*3980*/  FFMA.FTZ R5, R20, R5, 0.20512372255325317383 ;  /* 0x3e520bf414057423 */ /* 0x000fc80000010005 */
[----:B------:R-:W-:Y:S01]  /*3990*/  FFMA.FTZ R5, R20, R5, -0.24046532809734344482 ;  /* 0xbe763c8b14057423 */ /* 0x000fe20000010005 */
[----:B0-----:R-:W-:Y:S06]  /*39a0*/  BRA.U !UP0, `(.L_x_18) ;  /* 0x0000000108107547 */ /* 0x001fec000b800000 */
[----:B------:R-:W-:-:S06]  /*39b0*/  USHF.L.U32 UR6, UR6, 0x1f, URZ ;  /* 0x0000001f06067899 */ /* 0x000fcc00080006ff */
[----:B------:R-:W-:-:S04]  /*39c0*/  MOV R2, UR6 ;  /* 0x0000000600027c02 */ /* 0x000fc80008000f00 */
[----:B------:R-:W0:Y:S02]  /*39d0*/  SYNCS.PHASECHK.TRANS64.TRYWAIT P4, [UR15], R2 ;  /* 0x00000002ff0075a7 */ /* 0x000e24000808110f */
[----:B0-----:R-:W-:Y:S05]  /*39e0*/  @!P4 BRA `(.L_x_19) ;  /* 0x0000000c00acc947 */ /* 0x001fea0003800000 */
.L_x_18:
[----:B------:R-:W-:Y:S01]  /*39f0*/  BAR.SYNC.DEFER_BLOCKING 0x0 ;  /* 0x0000000000007b1d */ /* 0x000fe20000010000 */
[----:B------:R-:W-:Y:S01]  /*3a00*/  FFMA.FTZ R5, R20, R5, 0.28857114911079406738 ;  /* 0x3e93bf9914057423 */ /* 0x000fe20000010005 */
[----:B------:R-:W-:Y:S01]  /*3a10*/  @P3 FMUL R53, R53, 0.25 ;  /* 0x3e80000035353820 */ /* 0x000fe20000400000 */
[----:B------:R-:W-:Y:S01]  /*3a20*/  ISETP.GE.U32.AND P6, PT, R26, 0x7f800000, PT ;  /* 0x7f8000001a00780c */ /* 0x000fe20003fc6070 */
[----:B------:R-:W-:Y:S01]  /*3a30*/  UIMAD UR4, UR9, UR4, URZ ;  /* 0x00000004090472a4 */ /* 0x000fe2000f8e02ff */
[C---:B------:R-:W-:Y:S01]  /*3a40*/  FFMA.FTZ R21, R20.reuse, R5, -0.36067417263984680176 ;  /* 0xbeb8aa4914157423 */ /* 0x040fe20000010005 */
[----:B------:R-:W-:Y:S02]  /*3a50*/  @!P2 FMUL R53, R53, 16777216 ;  /* 0x4b8000003535a820 */ /* 0x000fe40000400000 */
[----:B------:R-:W0:Y:S01]  /*3a60*/  LDC.64 R24, c[0x0][0x398] ;  /* 0x0000e600ff187b82 */ /* 0x000e220000000a00 */
[----:B------:R-:W1:Y:S01]  /*3a70*/  S2R R52, SR_TID.X ;  /* 0x0000000000347919 */ /* 0x000e620000002100 */
[C---:B------:R-:W-:Y:S01]  /*3a80*/  FFMA.FTZ R21, R20.reuse, R21, 0.48089820146560668945 ;  /* 0x3ef6384a14157423 */ /* 0x040fe20000010015 */
[----:B------:R-:W2:Y:S01]  /*3a90*/  MUFU.RCP R46, R53 ;  /* 0x00000035002e7308 */ /* 0x000ea20000001000 */
[----:B------:R-:W-:Y:S01]  /*3aa0*/  FSEL R2, RZ, -23, P5 ;  /* 0xc1b80000ff027808 */ /* 0x000fe20002800000 */
[----:B------:R-:W3:Y:S01]  /*3ab0*/  S2R R50, SR_CTAID.X ;  /* 0x0000000000327919 */ /* 0x000ee20000002500 */
[----:B------:R-:W-:Y:S01]  /*3ac0*/  FFMA.FTZ R21, R20, R21, -0.72134751081466674805 ;  /* 0xbf38aa3b14157423 */ /* 0x000fe20000010015 */
[----:B------:R-:W-:-:S03]  /*3ad0*/  I2FP.F32.S32 R3, R3 ;  /* 0x0000000300037245 */ /* 0x000fc60000201400 */
[C---:B------:R-:W-:Y:S02]  /*3ae0*/  FMUL R21, R20.reuse, R21 ;  /* 0x0000001514157220 */ /* 0x040fe40000400000 */
[----:B------:R-:W-:Y:S02]  /*3af0*/  FFMA.FTZ R2, R3, 1.1920928955078125e-07, R2 ;  /* 0x3400000003027823 */ /* 0x000fe40000010002 */
[C---:B------:R-:W-:Y:S01]  /*3b00*/  FMUL R21, R20.reuse, R21 ;  /* 0x0000001514157220 */ /* 0x040fe20000400000 */
[----:B------:R-:W4:Y:S02]  /*3b10*/  @!P1 SYNCS.CCTL.IV [UR13+0x1c00] ;  /* 0x001c0000ff0099b1 */ /* 0x000f24000800000d */
[----:B----4-:R-:W-:Y:S01]  /*3b20*/  BAR.SYNC.DEFER_BLOCKING 0x0 ;  /* 0x0000000000007b1d */ /* 0x010fe20000010000 */
[----:B------:R-:W-:-:S04]  /*3b30*/  FFMA.FTZ R21, R20, 1.4426950216293334961, R21 ;  /* 0x3fb8aa3b14157823 */ /* 0x000fc80000010015 */
[----:B------:R-:W-:Y:S01]  /*3b40*/  FADD R21, R2, R21 ;  /* 0x0000001502157221 */ /* 0x000fe20000000000 */
[----:B------:R-:W4:Y:S01]  /*3b50*/  LDTM.x16 R4, tmem[UR14] ;  /* 0x0000000e000479ee */ /* 0x000f220008240000 */
[----:B-1----:R-:W-:-:S04]  /*3b60*/  LOP3.LUT R52, R52, 0x7f, RZ, 0xc0, !PT ;  /* 0x0000007f34347812 */ /* 0x002fc800078ec0ff */
[----:B---3--:R-:W-:-:S05]  /*3b70*/  LEA R50, R50, R52, 0x7 ;  /* 0x0000003432327211 */ /* 0x008fca00078e38ff */
[----:B------:R-:W-:Y:S01]  /*3b80*/  IMAD R22, R50, UR5, RZ ;  /* 0x0000000532167c24 */ /* 0x000fe2000f8e02ff */
[----:B------:R-:W-:Y:S01]  /*3b90*/  USHF.L.U32 UR5, UR4, 0x1, URZ ;  /* 0x0000000104057899 */ /* 0x000fe200080006ff */
[----:B------:R-:W1:Y:S01]  /*3ba0*/  @!P1 SYNCS.CCTL.IV [UR13+0x1c08] ;  /* 0x001c0800ff0099b1 */ /* 0x000e62000800000d */
[----:B------:R-:W-:Y:S02]  /*3bb0*/  NOP ;  /* 0x0000000000007918 */ /* 0x000fe40000000000 */
[C---:B------:R-:W-:Y:S01]  /*3bc0*/  SHF.L.U32 R3, R22.reuse, 0x1, RZ ;  /* 0x0000000116037819 */ /* 0x040fe200000006ff */
[----:B------:R-:W-:-:S04]  /*3bd0*/  IMAD.HI R22, R22, 0x2, RZ ;  /* 0x0000000216167827 */ /* 0x000fc800078e02ff */
[----:B----4-:R-:W-:Y:S01]  /*3be0*/  @P3 FMUL R4, R4, 0.25 ;  /* 0x3e80000004043820 */ /* 0x010fe20000400000 */
[----:B------:R-:W-:Y:S01]  /*3bf0*/  @P3 FMUL R5, R5, 0.25 ;  /* 0x3e80000005053820 */ /* 0x000fe20000400000 */
[----:B------:R-:W-:Y:S01]  /*3c00*/  @P3 FMUL R6, R6, 0.25 ;  /* 0x3e80000006063820 */ /* 0x000fe20000400000 */
[----:B------:R-:W-:Y:S01]  /*3c10*/  @P3 FMUL R7, R7, 0.25 ;  /* 0x3e80000007073820 */ /* 0x000fe20000400000 */
[----:B------:R-:W-:Y:S01]  /*3c20*/  @!P2 FMUL R4, R4, 16777216 ;  /* 0x4b8000000404a820 */ /* 0x000fe20000400000 */
[----:B------:R-:W-:Y:S01]  /*3c30*/  @!P2 FMUL R5, R5, 16777216 ;  /* 0x4b8000000505a820 */ /* 0x000fe20000400000 */
[----:B------:R-:W-:Y:S01]  /*3c40*/  @!P2 FMUL R6, R6, 16777216 ;  /* 0x4b8000000606a820 */ /* 0x000fe20000400000 */
[----:B------:R-:W-:Y:S01]  /*3c50*/  @!P2 FMUL R7, R7, 16777216 ;  /* 0x4b8000000707a820 */ /* 0x000fe20000400000 */
[C---:B--2---:R-:W-:Y:S01]  /*3c60*/  FMUL R4, R46.reuse, R4 ;  /* 0x000000042e047220 */ /* 0x044fe20000400000 */
[C---:B------:R-:W-:Y:S01]  /*3c70*/  FMUL R5, R46.reuse, R5 ;  /* 0x000000052e057220 */ /* 0x040fe20000400000 */
[----:B0-----:R-:W-:Y:S01]  /*3c80*/  IADD3 R2, P4, P5, R3, UR5, R24 ;  /* 0x0000000503027c10 */ /* 0x001fe2000fd9e018 */
[----:B------:R-:W-:Y:S01]  /*3c90*/  @P3 FMUL R17, R17, 0.25 ;  /* 0x3e80000011113820 */ /* 0x000fe20000400000 */
[----:B------:R-:W-:Y:S01]  /*3ca0*/  @P6 MOV R3, 0x7f800000 ;  /* 0x7f80000000036802 */ /* 0x000fe20000000f00 */
[C---:B------:R-:W-:Y:S01]  /*3cb0*/  FMUL R48, R46.reuse, R6 ;  /* 0x000000062e307220 */ /* 0x040fe20000400000 */
[----:B------:R-:W-:Y:S01]  /*3cc0*/  F2FP.BF16.F32.PACK_AB R4, R5, R4 ;  /* 0x000000040504723e */ /* 0x000fe200000010ff */
[----:B------:R-:W-:Y:S01]  /*3cd0*/  FMUL R7, R46, R7 ;  /* 0x000000072e077220 */ /* 0x000fe20000400000 */
[----:B------:R-:W0:Y:S01]  /*3ce0*/  LDC R5, c[0x0][0x3e8] ;  /* 0x0000fa00ff057b82 */ /* 0x000e220000000800 */
[----:B------:R-:W-:Y:S01]  /*3cf0*/  @P3 FMUL R8, R8, 0.25 ;  /* 0x3e80000008083820 */ /* 0x000fe20000400000 */
        /* <DEDUP_REMOVED lines=10> */
[----:B------:R-:W-:Y:S01]  /*3da0*/  @!P2 FMUL R17, R17, 16777216 ;  /* 0x4b8000001111a820 */ /* 0x000fe20000400000 */
[----:B------:R-:W-:Y:S01]  /*3db0*/  UIMAD.WIDE UR4, UR4, 0x2, URZ ;  /* 0x00000002040478a5 */ /* 0x000fe2000f8e02ff */
[----:B------:R-:W-:Y:S01]  /*3dc0*/  @P6 FFMA.FTZ R21, R26, R3, +INF ;  /* 0x7f8000001a156423 */ /* 0x000fe20000010003 */
[----:B------:R-:W-:Y:S01]  /*3dd0*/  F2FP.BF16.F32.PACK_AB R48, R7, R48 ;  /* 0x000000300730723e */ /* 0x000fe200000010ff */
[----:B------:R-:W-:Y:S01]  /*3de0*/  @!P2 FMUL R8, R8, 16777216 ;  /* 0x4b8000000808a820 */ /* 0x000fe20000400000 */
[----:B------:R-:W-:Y:S01]  /*3df0*/  FSETP.NEU.AND P6, PT, R26, RZ, PT ;  /* 0x000000ff1a00720b */ /* 0x000fe20003fcd000 */
[----:B------:R-:W-:Y:S01]  /*3e00*/  @!P2 FMUL R9, R9, 16777216 ;  /* 0x4b8000000909a820 */ /* 0x000fe20000400000 */
        /* <DEDUP_REMOVED lines=8> */
[----:B0-----:R-:W-:-:S02]  /*3e90*/  IMAD R7, R5, 0xc, RZ ;  /* 0x0000000c05077824 */ /* 0x001fc400078e02ff */
[----:B------:R-:W-:Y:S01]  /*3ea0*/  @!P2 FMUL R19, R19, 16777216 ;  /* 0x4b8000001313a820 */ /* 0x000fe20000400000 */
[C---:B------:R-:W-:Y:S01]  /*3eb0*/  FMUL R47, R46.reuse, R17 ;  /* 0x000000112e2f7220 */ /* 0x040fe20000400000 */
[----:B------:R-:W-:Y:S02]  /*3ec0*/  IMAD R17, R5, 0x6, RZ ;  /* 0x0000000605117824 */ /* 0x000fe400078e02ff */
        /* <DEDUP_REMOVED lines=9> */
[----:B------:R-:W-:Y:S01]  /*3f60*/  FSEL R21, R21, -INF , P6 ;  /* 0xff80000015157808 */ /* 0x000fe20003000000 */
[----:B------:R-:W-:Y:S01]  /*3f70*/  FMUL R45, R46, R18 ;  /* 0x000000122e2d7220 */ /* 0x000fe20000400000 */
[C---:B------:R-:W-:Y:S01]  /*3f80*/  IMAD R53, R5.reuse, 0x18, RZ ;  /* 0x0000001805357824 */ /* 0x040fe200078e02ff */
[----:B------:R-:W-:Y:S01]  /*3f90*/  IADD3.X R3, PT, PT, R22, UR5, R25, P4, P5 ;  /* 0x0000000516037c10 */ /* 0x000fe2000a7ea419 */
[----:B------:R-:W-:-:S02]  /*3fa0*/  IMAD R33, R5, 0x14, RZ ;  /* 0x0000001405217824 */ /* 0x000fc400078e02ff */
[----:B------:R-:W-:Y:S01]  /*3fb0*/  FMUL R46, R46, R19 ;  /* 0x000000132e2e7220 */ /* 0x000fe20000400000 */
[----:B------:R-:W-:Y:S01]  /*3fc0*/  IMAD R23, R5, 0xa, RZ ;  /* 0x0000000a05177824 */ /* 0x000fe200078e02ff */
[-C--:B------:R-:W-:Y:S01]  /*3fd0*/  IADD3 R16, P6, PT, R7, R2.reuse, RZ ;  /* 0x0000000207107210 */ /* 0x080fe20007fde0ff */
[C---:B------:R-:W-:Y:S01]  /*3fe0*/  IMAD R57, R5.reuse, 0x1c, RZ ;  /* 0x0000001c05397824 */ /* 0x040fe200078e02ff */
[C---:B------:R-:W-:Y:S01]  /*3ff0*/  LEA R11, R5.reuse, R5, 0x1 ;  /* 0x00000005050b7211 */ /* 0x040fe200078e08ff */
[----:B------:R-:W-:Y:S01]  /*4000*/  IMAD R19, R5, 0x12, RZ ;  /* 0x0000001205137824 */ /* 0x000fe200078e02ff */
[-C--:B------:R-:W-:Y:S01]  /*4010*/  IADD3 R18, P4, PT, R17, R2.reuse, RZ ;  /* 0x0000000211127210 */ /* 0x080fe20007f9e0ff */
[----:B------:R-:W-:Y:S01]  /*4020*/  IMAD R31, R5, 0xe, RZ ;  /* 0x0000000e051f7824 */ /* 0x000fe200078e02ff */
[-C--:B------:R-:W-:Y:S01]  /*4030*/  IADD3 R6, P2, PT, R53, R2.reuse, RZ ;  /* 0x0000000235067210 */ /* 0x080fe20007f5e0ff */
[----:B------:R-:W-:Y:S01]  /*4040*/  IMAD R51, R5, 0x16, RZ ;  /* 0x0000001605337824 */ /* 0x000fe200078e02ff */
[-C--:B------:R-:W-:Y:S01]  /*4050*/  IADD3 R10, P5, PT, R33, R2.reuse, RZ ;  /* 0x00000002210a7210 */ /* 0x080fe20007fbe0ff */
[----:B------:R-:W-:Y:S01]  /*4060*/  FFMA R0, R21, 0.69314718246459960938, R0 ;  /* 0x3f31721815007823 */ /* 0x000fe20000000000 */
[----:B------:R-:W-:Y:S01]  /*4070*/  LEA.HI.X.SX32 R17, R17, R3, 0x1, P6 ;  /* 0x0000000311117211 */ /* 0x000fe200030f0eff */
[C---:B------:R-:W-:Y:S01]  /*4080*/  IMAD R21, R5.reuse, 0xb, RZ ;  /* 0x0000000b05157824 */ /* 0x040fe200078e02ff */
[C---:B------:R-:W-:Y:S01]  /*4090*/  LEA R13, R5.reuse, R5, 0x2 ;  /* 0x00000005050d7211 */ /* 0x040fe200078e10ff */
[----:B------:R-:W-:Y:S01]  /*40a0*/  IMAD R55, R5, 0x1a, RZ ;  /* 0x0000001a05377824 */ /* 0x000fe200078e02ff */
[-C--:B------:R-:W-:Y:S01]  /*40b0*/  IADD3 R22, P6, PT, R23, R2.reuse, RZ ;  /* 0x0000000217167210 */ /* 0x080fe20007fde0ff */
[----:B------:R-:W-:Y:S01]  /*40c0*/  IMAD R59, R5, 0x1e, RZ ;  /* 0x0000001e053b7824 */ /* 0x000fe200078e02ff */
[-C--:B------:R-:W-:Y:S01]  /*40d0*/  IADD3 R12, P1, PT, R57, R2.reuse, RZ ;  /* 0x00000002390c7210 */ /* 0x080fe20007f3e0ff */
[----:B------:R-:W0:Y:S01]  /*40e0*/  LDCU UR4, c[0x0][0x3ec] ;  /* 0x00007d80ff0477ac */ /* 0x000e220008000800 */
[----:B------:R-:W-:Y:S01]  /*40f0*/  IADD3 R14, P3, PT, R19, R2, RZ ;  /* 0x00000002130e7210 */ /* 0x000fe20007f7e0ff */
[----:B------:R2:W-:Y:S01]  /*4100*/  STG.E.U16 desc[UR24][R2.64], R4 ;  /* 0x0000000402007986 */ /* 0x0005e2000c101518 */
[C---:B------:R-:W-:Y:S01]  /*4110*/  SHF.L.U32 R29, R5.reuse, 0x1, RZ ;  /* 0x00000001051d7819 */ /* 0x040fe200000006ff */
[----:B------:R-:W-:Y:S01]  /*4120*/  IMAD R25, R5, 0xd, RZ ;  /* 0x0000000d05197824 */ /* 0x000fe200078e02ff */
[----:B------:R-:W-:-:S02]  /*4130*/  LEA.HI.X.SX32 R19, R11, R3, 0x1, P4 ;  /* 0x000000030b137211 */ /* 0x000fc400020f0eff */
[-C--:B------:R-:W-:Y:S02]  /*4140*/  LEA.HI.X.SX32 R7, R7, R3.reuse, 0x1, P2 ;  /* 0x0000000307077211 */ /* 0x080fe400010f0eff */
[----:B------:R-:W-:Y:S02]  /*4150*/  LEA.HI.X.SX32 R11, R23, R3, 0x1, P5 ;  /* 0x00000003170b7211 */ /* 0x000fe400028f0eff */
[CC--:B------:R-:W-:Y:S02]  /*4160*/  LEA R27, R5.reuse, -R5.reuse, 0x3 ;  /* 0x80000005051b7211 */ /* 0x0c0fe400078e18ff */
[----:B------:R-:W-:Y:S02]  /*4170*/  LEA R15, R5, R5, 0x3 ;  /* 0x00000005050f7211 */ /* 0x000fe400078e18ff */
[-C--:B------:R-:W-:Y:S02]  /*4180*/  IADD3 R20, P2, PT, R51, R2.reuse, RZ ;  /* 0x0000000233147210 */ /* 0x080fe40007f5e0ff */
[----:B------:R-:W-:Y:S01]  /*4190*/  IADD3 R26, P5, PT, R31, R2, RZ ;  /* 0x000000021f1a7210 */ /* 0x000fe20007fbe0ff */
[----:B0-----:R-:W-:Y:S01]  /*41a0*/  UIMAD UR4, UR9, UR4, URZ ;  /* 0x00000004090472a4 */ /* 0x001fe2000f8e02ff */
[----:B------:R-:W-:-:S02]  /*41b0*/  LEA.HI.X.SX32 R23, R13, R3, 0x1, P6 ;  /* 0x000000030d177211 */ /* 0x000fc400030f0eff */
[-C--:B------:R-:W-:Y:S01]  /*41c0*/  LEA.HI.X.SX32 R13, R31, R3.reuse, 0x1, P1 ;  /* 0x000000031f0d7211 */ /* 0x080fe200008f0eff */
[----:B------:R-:W-:Y:S01]  /*41d0*/  USHF.L.U32 UR6, UR4, 0x2, URZ ;  /* 0x0000000204067899 */ /* 0x000fe200080006ff */
[----:B------:R-:W-:Y:S01]  /*41e0*/  IADD3 R30, P1, PT, R29, R2, RZ ;  /* 0x000000021d1e7210 */ /* 0x000fe20007f3e0ff */
[----:B------:R-:W-:Y:S01]  /*41f0*/  UIMAD.WIDE UR4, UR4, 0x4, URZ ;  /* 0x00000004040478a5 */ /* 0x000fe2000f8e02ff */
[----:B------:R-:W-:Y:S02]  /*4200*/  F2FP.BF16.F32.PACK_AB R8, R9, R8 ;  /* 0x000000080908723e */ /* 0x000fe400000010ff */
[-C--:B------:R-:W-:Y:S02]  /*4210*/  LEA.HI.X.SX32 R27, R27, R3.reuse, 0x1, P5 ;  /* 0x000000031b1b7211 */ /* 0x080fe400028f0eff */
[-C--:B------:R-:W-:Y:S02]  /*4220*/  LEA.HI.X.SX32 R15, R15, R3.reuse, 0x1, P3 ;  /* 0x000000030f0f7211 */ /* 0x080fe400018f0eff */
[----:B------:R-:W-:-:S02]  /*4230*/  LEA.HI.X.SX32 R21, R21, R3, 0x1, P2 ;  /* 0x0000000315157211 */ /* 0x000fc400010f0eff */
[-C--:B------:R-:W-:Y:S02]  /*4240*/  IADD3 R24, P4, PT, R55, R2.reuse, RZ ;  /* 0x0000000237187210 */ /* 0x080fe40007f9e0ff */
[-C--:B------:R-:W-:Y:S02]  /*4250*/  IADD3 R28, P6, PT, R59, R2.reuse, RZ ;  /* 0x000000023b1c7210 */ /* 0x080fe40007fde0ff */
[CC--:B------:R-:W-:Y:S02]  /*4260*/  LEA R32, P5, R5.reuse, R2.reuse, 0x2 ;  /* 0x0000000205207211 */ /* 0x0c0fe400078a10ff */
[CC--:B------:R-:W-:Y:S02]  /*4270*/  LEA R34, P3, R5.reuse, R2.reuse, 0x3 ;  /* 0x0000000205227211 */ /* 0x0c0fe400078618ff */
[C---:B------:R-:W-:Y:S02]  /*4280*/  LEA R36, P2, R5.reuse, R2, 0x4 ;  /* 0x0000000205247211 */ /* 0x040fe400078420ff */
[----:B------:R-:W-:-:S02]  /*4290*/  SHF.L.U32 R35, R5, 0x2, RZ ;  /* 0x0000000205237819 */ /* 0x000fc400000006ff */
[C---:B------:R-:W-:Y:S02]  /*42a0*/  SHF.L.U32 R37, R5.reuse, 0x3, RZ ;  /* 0x0000000305257819 */ /* 0x040fe400000006ff */
[C---:B------:R-:W-:Y:S02]  /*42b0*/  LEA R49, R5.reuse, -R5, 0x4 ;  /* 0x8000000505317211 */ /* 0x040fe400078e20ff */
[-C--:B------:R-:W-:Y:S02]  /*42c0*/  LEA.HI.X.SX32 R31, R5, R3.reuse, 0x1, P1 ;  /* 0x00000003051f7211 */ /* 0x080fe400008f0eff */
[----:B--2---:R-:W-:Y:S02]  /*42d0*/  PRMT R2, R4, 0x7632, R2 ;  /* 0x0000763204027816 */ /* 0x004fe40000000002 */
[C---:B------:R-:W-:Y:S02]  /*42e0*/  PRMT R4, R8.reuse, 0x7610, R4 ;  /* 0x0000761008047816 */ /* 0x040fe40000000004 */
[----:B------:R-:W-:Y:S01]  /*42f0*/  PRMT R5, R8, 0x7632, R5 ;  /* 0x0000763208057816 */ /* 0x000fe20000000005 */
[----:B------:R0:W-:Y:S01]  /*4300*/  STG.E.U16 desc[UR24][R30.64], R2 ;  /* 0x000000021e007986 */ /* 0x0001e2000c101518 */
[----:B------:R-:W2:Y:S01]  /*4310*/  LDC.64 R8, c[0x0][0x3a0] ;  /* 0x0000e800ff087b82 */ /* 0x000ea20000000a00 */
[----:B------:R-:W-:-:S02]  /*4320*/  LEA.HI.X.SX32 R33, R29, R3, 0x1, P5 ;  /* 0x000000031d217211 */ /* 0x000fc400028f0eff */
[-C--:B------:R-:W-:Y:S02]  /*4330*/  LEA.HI.X.SX32 R25, R25, R3.reuse, 0x1, P4 ;  /* 0x0000000319197211 */ /* 0x080fe400020f0eff */
[-C--:B------:R-:W-:Y:S01]  /*4340*/  LEA.HI.X.SX32 R35, R35, R3.reuse, 0x1, P3 ;  /* 0x0000000323237211 */ /* 0x080fe200018f0eff */
[----:B------:R-:W-:Y:S01]  /*4350*/  STG.E.U16 desc[UR24][R32.64], R48 ;  /* 0x0000003020007986 */ /* 0x000fe2000c101518 */
[-C--:B------:R-:W-:Y:S02]  /*4360*/  LEA.HI.X.SX32 R37, R37, R3.reuse, 0x1, P2 ;  /* 0x0000000325257211 */ /* 0x080fe400010f0eff */
[----:B------:R-:W-:Y:S02]  /*4370*/  LEA.HI.X.SX32 R29, R49, R3, 0x1, P6 ;  /* 0x00000003311d7211 */ /* 0x000fe400030f0eff */
[----:B------:R-:W-:Y:S02]  /*4380*/  PRMT R3, R48, 0x7632, R3 ;  /* 0x0000763230037816 */ /* 0x000fe40000000003 */
[----:B------:R-:W-:-:S02]  /*4390*/  F2FP.BF16.F32.PACK_AB R38, R39, R38 ;  /* 0x000000262726723e */ /* 0x000fc400000010ff */
[----:B------:R-:W-:Y:S01]  /*43a0*/  F2FP.BF16.F32.PACK_AB R40, R41, R40 ;  /* 0x000000282928723e */ /* 0x000fe200000010ff */
[----:B------:R3:W-:Y:S01]  /*43b0*/  STG.E.U16 desc[UR24][R18.64], R3 ;  /* 0x0000000312007986 */ /* 0x0007e2000c101518 */
[----:B0-----:R-:W-:Y:S02]  /*43c0*/  PRMT R2, R38, 0x7632, R2 ;  /* 0x0000763226027816 */ /* 0x001fe40000000002 */
[----:B------:R-:W-:Y:S01]  /*43d0*/  F2FP.BF16.F32.PACK_AB R42, R43, R42 ;  /* 0x0000002a2b2a723e */ /* 0x000fe200000010ff */
[----:B------:R0:W-:Y:S01]  /*43e0*/  STG.E.U16 desc[UR24][R34.64], R4 ;  /* 0x0000000422007986 */ /* 0x0001e2000c101518 */
[----:B------:R-:W-:Y:S02]  /*43f0*/  F2FP.BF16.F32.PACK_AB R44, R47, R44 ;  /* 0x0000002c2f2c723e */ /* 0x000fe400000010ff */
[----:B------:R-:W-:Y:S01]  /*4400*/  F2FP.BF16.F32.PACK_AB R45, R46, R45 ;  /* 0x0000002d2e2d723e */ /* 0x000fe200000010ff */
[----:B------:R4:W-:Y:S04]  /*4410*/  STG.E.U16 desc[UR24][R22.64], R5 ;  /* 0x0000000516007986 */ /* 0x0009e8000c101518 */
[----:B------:R-:W-:Y:S01]  /*4420*/  STG.E.U16 desc[UR24][R16.64], R38 ;  /* 0x0000002610007986 */ /* 0x000fe2000c101518 */
[----:B---3--:R-:W-:-:S02]  /*4430*/  SHF.L.U32 R3, R50, 0x2, RZ ;  /* 0x0000000232037819 */ /* 0x008fc400000006ff */
[----:B0-----:R-:W-:Y:S01]  /*4440*/  PRMT R4, R40, 0x7632, R4 ;  /* 0x0000763228047816 */ /* 0x001fe20000000004 */
[----:B------:R2:W-:Y:S01]  /*4450*/  STG.E.U16 desc[UR24][R26.64], R2 ;  /* 0x000000021a007986 */ /* 0x0005e2000c101518 */
[----:B----4-:R-:W-:-:S03]  /*4460*/  PRMT R5, R42, 0x7632, R5 ;  /* 0x000076322a057816 */ /* 0x010fc60000000005 */
[----:B------:R-:W-:Y:S04]  /*4470*/  STG.E.U16 desc[UR24][R36.64], R40 ;  /* 0x0000002824007986 */ /* 0x000fe8000c101518 */
[----:B------:R0:W-:Y:S04]  /*4480*/  STG.E.U16 desc[UR24][R14.64], R4 ;  /* 0x000000040e007986 */ /* 0x0001e8000c101518 */
[----:B------:R-:W-:Y:S01]  /*4490*/  STG.E.U16 desc[UR24][R10.64], R42 ;  /* 0x0000002a0a007986 */ /* 0x000fe2000c101518 */
[----:B--2---:R-:W-:-:S03]  /*44a0*/  IADD3 R2, P1, P2, R3, UR6, R8 ;  /* 0x0000000603027c10 */ /* 0x004fc6000fa3e008 */
[----:B------:R-:W-:Y:S01]  /*44b0*/  STG.E.U16 desc[UR24][R20.64], R5 ;  /* 0x0000000514007986 */ /* 0x000fe2000c101518 */
[----:B0-----:R-:W-:-:S03]  /*44c0*/  IMAD.HI R4, R50, 0x4, RZ ;  /* 0x0000000432047827 */ /* 0x001fc600078e02ff */
[----:B------:R0:W-:Y:S01]  /*44d0*/  STG.E.U16 desc[UR24][R6.64], R44 ;  /* 0x0000002c06007986 */ /* 0x0001e2000c101518 */
[----:B------:R-:W-:Y:S02]  /*44e0*/  PRMT R14, R45, 0x7632, R14 ;  /* 0x000076322d0e7816 */ /* 0x000fe4000000000e */
[----:B------:R-:W-:Y:S02]  /*44f0*/  IADD3.X R3, PT, PT, R4, UR5, R9, P1, P2 ;  /* 0x0000000504037c10 */ /* 0x000fe40008fe4409 */
[----:B0-----:R-:W-:-:S05]  /*4500*/  PRMT R7, R44, 0x7632, R7 ;  /* 0x000076322c077816 */ /* 0x001fca0000000007 */
[----:B------:R0:W-:Y:S04]  /*4510*/  STG.E.U16 desc[UR24][R24.64], R7 ;  /* 0x0000000718007986 */ /* 0x0001e8000c101518 */
[----:B------:R0:W-:Y:S04]  /*4520*/  STG.E.U16 desc[UR24][R12.64], R45 ;  /* 0x0000002d0c007986 */ /* 0x0001e8000c101518 */
[----:B------:R0:W-:Y:S04]  /*4530*/  STG.E.U16 desc[UR24][R28.64], R14 ;  /* 0x0000000e1c007986 */ /* 0x0001e8000c101518 */
[----:B------:R0:W-:Y:S01]  /*4540*/  STG.E desc[UR24][R2.64], R0 ;  /* 0x0000000002007986 */ /* 0x0001e2000c101918 */
[----:B-1----:R-:W-:Y:S06]  /*4550*/  BAR.SYNC.DEFER_BLOCKING 0x0 ;  /* 0x0000000000007b1d */ /* 0x002fec0000010000 */
[----:B------:R-:W-:Y:S05]  /*4560*/  @P0 BRA `(.L_x_20) ;  /* 0x0000000000a00947 */ /* 0x000fea0003800000 */
[----:B------:R-:W1:Y:S01]  /*4570*/  S2UR UR5, SR_CgaCtaId ;  /* 0x00000000000579c3 */ /* 0x000e620000008800 */
[----:B------:R-:W-:Y:S01]  /*4580*/  NOP ;  /* 0x0000000000007918 */ /* 0x000fe20000000000 */
[----:B------:R-:W-:Y:S01]  /*4590*/  UMOV UR4, 0x50 ;  /* 0x0000005000047882 */ /* 0x000fe20000000000 */
[----:B0-----:R-:W-:Y:S01]  /*45a0*/  MOV R0, UR12 ;  /* 0x0000000c00007c02 */ /* 0x001fe20008000f00 */
[----:B------:R-:W-:Y:S01]  /*45b0*/  HFMA2 R7, -RZ, RZ, 0, 5.9604644775390625e-08 ;  /* 0x00000001ff077431 */ /* 0x000fe200000001ff */
[----:B------:R-:W-:Y:S02]  /*45c0*/  MOV R3, 0x3 ;  /* 0x0000000300037802 */ /* 0x000fe40000000f00 */
[----:B------:R-:W-:-:S04]  /*45d0*/  LOP3.LUT R0, R0, 0xffff, RZ, 0xc0, !PT ;  /* 0x0000ffff00007812 */ /* 0x000fc800078ec0ff */
[----:B------:R-:W-:-:S04]  /*45e0*/  SHF.R.U32.HI R0, RZ, 0x5, R0 ;  /* 0x00000005ff007819 */ /* 0x000fc80000011600 */
[----:B------:R-:W-:Y:S02]  /*45f0*/  IADD3 R2, PT, PT, R0, 0x10, RZ ;  /* 0x0000001000027810 */ /* 0x000fe40007ffe0ff */
[----:B------:R-:W-:Y:S01]  /*4600*/  SHF.L.U32 R0, R3, R0, RZ ;  /* 0x0000000003007219 */ /* 0x000fe200000006ff */
[----:B-1----:R-:W-:Y:S01]  /*4610*/  ULEA UR6, UR5, UR4, 0x18 ;  /* 0x0000000405067291 */ /* 0x002fe2000f8ec0ff */
[----:B------:R-:W-:-:S04]  /*4620*/  SHF.L.U32 R3, R7, R2, RZ ;  /* 0x0000000207037219 */ /* 0x000fc800000006ff */
[----:B------:R-:W-:-:S04]  /*4630*/  LOP3.LUT R0, R3, R0, RZ, 0xfc, !PT ;  /* 0x0000000003007212 */ /* 0x000fc800078efcff */
[----:B------:R-:W0:Y:S01]  /*4640*/  LDS R5, [UR6] ;  /* 0x00000006ff057984 */ /* 0x000e220008000800 */
[C---:B------:R-:W-:Y:S02]  /*4650*/  LOP3.LUT R2, R0.reuse, 0xffff, RZ, 0xc0, !PT ;  /* 0x0000ffff00027812 */ /* 0x040fe400078ec0ff */
[----:B0-----:R-:W-:-:S04]  /*4660*/  LOP3.LUT R3, R0, 0xffff, R5, 0x80, !PT ;  /* 0x0000ffff00037812 */ /* 0x001fc800078e8005 */
[----:B------:R-:W-:-:S13]  /*4670*/  ISETP.NE.AND P0, PT, R3, R2, PT ;  /* 0x000000020300720c */ /* 0x000fda0003f05270 */
[----:B------:R-:W-:Y:S05]  /*4680*/  @P0 BRA `(.L_x_21) ;  /* 0x0000000000500947 */ /* 0x000fea0003800000 */
[----:B------:R-:W-:Y:S02]  /*4690*/  SHF.R.U32.HI R5, RZ, 0x10, R5 ;  /* 0x00000010ff057819 */ /* 0x000fe40000011605 */
[----:B------:R-:W-:-:S04]  /*46a0*/  SHF.R.U32.HI R2, RZ, 0x10, R0 ;  /* 0x00000010ff027819 */ /* 0x000fc80000011600 */
[----:B------:R-:W-:-:S04]  /*46b0*/  LOP3.LUT R5, R5, R2, RZ, 0xc0, !PT ;  /* 0x0000000205057212 */ /* 0x000fc800078ec0ff */
[----:B------:R-:W-:-:S13]  /*46c0*/  ISETP.NE.AND P0, PT, R5, R2, PT ;  /* 0x000000020500720c */ /* 0x000fda0003f05270 */
[----:B------:R-:W-:Y:S05]  /*46d0*/  @P0 BRA `(.L_x_22) ;  /* 0x0000000000300947 */ /* 0x000fea0003800000 */
[----:B------:R-:W-:Y:S01]  /*46e0*/  R2UR UR4, R0 ;  /* 0x00000000000472ca */ /* 0x000fe200000e0000 */
[----:B------:R-:W-:Y:S01]  /*46f0*/  VOTEU.ANY UR5, UPT, PT ;  /* 0x0000000000057886 */ /* 0x000fe200038e0100 */
[----:B------:R-:W0:Y:S01]  /*4700*/  S2R R0, SR_LANEID ;  /* 0x0000000000007919 */ /* 0x000e220000000000 */
[----:B------:R-:W-:-:S10]  /*4710*/  UFLO.U32 UR5, UR5 ;  /* 0x00000005000572bd */ /* 0x000fd400080e0000 */
[----:B------:R-:W-:-:S06]  /*4720*/  ULOP3.LUT UR4, URZ, UR4, URZ, 0x33, !UPT ;  /* 0x00000004ff047292 */ /* 0x000fcc000f8e33ff */
[----:B------:R-:W-:-:S04]  /*4730*/  MOV R2, UR4 ;  /* 0x0000000400027c02 */ /* 0x000fc80008000f00 */
[----:B------:R-:W1:Y:S02]  /*4740*/  REDUX UR7, R2 ;  /* 0x00000000020773c4 */ /* 0x000e640000000000 */
[----:B------:R2:W-:Y:S01]  /*4750*/  UTCATOMSWS.AND URZ, UR4 ;  /* 0x0000000400ff79e3 */ /* 0x0005e20008000000 */
[----:B0-----:R-:W-:Y:S02]  /*4760*/  ISETP.EQ.U32.AND P0, PT, R0, UR5, PT ;  /* 0x0000000500007c0c */ /* 0x001fe4000bf02070 */
[----:B-1----:R-:W-:-:S11]  /*4770*/  MOV R0, UR7 ;  /* 0x0000000700007c02 */ /* 0x002fd60008000f00 */
[----:B------:R2:W-:Y:S01]  /*4780*/  @P0 ATOMS.AND RZ, [UR6], R0 ;  /* 0x00000000ffff098c */ /* 0x0005e2000a800006 */
[----:B------:R-:W-:Y:S05]  /*4790*/  BRA `(.L_x_20) ;  /* 0x0000000000147947 */ /* 0x000fea0003800000 */
.L_x_22:
[----:B------:R-:W-:-:S07]  /*47a0*/  MOV R2, 0x47c0 ;  /* 0x000047c000027802 */ /* 0x000fce0000000f00 */
[----:B------:R-:W-:Y:S05]  /*47b0*/  CALL.REL.NOINC `($__internal_0_$__cuda_sm10x_tcgen05_guardrail_trap_col_being_dealloced_not_returned_by_alloc) ;  /* 0x0000000000447944 */ /* 0x000fea0003c00000 */
[----:B------:R-:W-:Y:S05]  /*47c0*/  BRA `(.L_x_20) ;  /* 0x0000000000087947 */ /* 0x000fea0003800000 */
.L_x_21:
[----:B------:R-:W-:-:S07]  /*47d0*/  MOV R2, 0x47f0 ;  /* 0x000047f000027802 */ /* 0x000fce0000000f00 */
[----:B------:R-:W-:Y:S05]  /*47e0*/  CALL.REL.NOINC `($__internal_2_$__cuda_sm10x_tcgen05_guardrail_trap_unallocated_columns_being_dealloced) ;  /* 0x0000000000507944 */ /* 0x000fea0003c00000 */
.L_x_20:
[----:B------:R-:W-:Y:S01]  /*47f0*/  NOP ;  /* 0x0000000000007918 */ /* 0x000fe20000000000 */
[----:B--2---:R-:W-:Y:S05]  /*4800*/  EXIT ;  /* 0x000000000000794d */ /* 0x004fea0003800000 */
.L_x_8:
[----:B------:R-:W1:Y:S02]  /*4810*/  SYNCS.PHASECHK.TRANS64.TRYWAIT P4, [UR13+0x1400], RZ ;  /* 0x001400ffff0075a7 */ /* 0x000e64000808110d */
[----:B-1----:R-:W-:Y:S05]  /*4820*/  @!P4 BRA `(.L_x_8) ;  /* 0xfffffffc00f8c947 */ /* 0x002fea000383ffff */
[----:B------:R-:W-:Y:S05]  /*4830*/  BRA `(.L_x_7) ;  /* 0xffffffc8003c7947 */ /* 0x000fea000383ffff */
.L_x_14:
[----:B------:R-:W2:Y:S02]  /*4840*/  SYNCS.PHASECHK.TRANS64.TRYWAIT P2, [UR13+0x1c10], RZ ;  /* 0x001c10ffff0075a7 */ /* 0x000ea4000804110d */
[----:B--2---:R-:W-:Y:S05]  /*4850*/  @!P2 BRA `(.L_x_14) ;  /* 0xfffffffc00f8a947 */ /* 0x004fea000383ffff */
[----:B------:R-:W-:Y:S05]  /*4860*/  BRA `(.L_x_23) ;  /* 0xffffffdc00c47947 */ /* 0x000fea000383ffff */
.L_x_15:
[----:B------:R-:W0:Y:S02]  /*4870*/  SYNCS.PHASECHK.TRANS64.TRYWAIT P2, [UR15], R4 ;  /* 0x00000004ff0075a7 */ /* 0x000e24000804110f */
[----:B0-----:R-:W-:Y:S05]  /*4880*/  @!P2 BRA `(.L_x_15) ;  /* 0xfffffffc00f8a947 */ /* 0x001fea000383ffff */
[----:B------:R-:W-:Y:S05]  /*4890*/  BRA `(.L_x_24) ;  /* 0xffffffe400007947 */ /* 0x000fea000383ffff */
.L_x_19:
[----:B------:R-:W0:Y:S02]  /*48a0*/  SYNCS.PHASECHK.TRANS64.TRYWAIT P4, [UR15], R2 ;  /* 0x00000002ff0075a7 */ /* 0x000e24000808110f */
[----:B0-----:R-:W-:Y:S05]  /*48b0*/  @!P4 BRA `(.L_x_19) ;  /* 0xfffffffc00f8c947 */ /* 0x001fea000383ffff */
[----:B------:R-:W-:Y:S05]  /*48c0*/  BRA `(.L_x_18) ;  /* 0xfffffff000487947 */ /* 0x000fea000383ffff */
        .weak           $__internal_0_$__cuda_sm10x_tcgen05_guardrail_trap_col_being_dealloced_not_returned_by_alloc
        .type           $__internal_0_$__cuda_sm10x_tcgen05_guardrail_trap_col_being_dealloced_not_returned_by_alloc,@function
        .size           $__internal_0_$__cuda_sm10x_tcgen05_guardrail_trap_col_being_dealloced_not_returned_by_alloc,($__internal_1_$__cuda_sm10x_tcgen05_guardrail_trap_phase_invalid_during_alloc - $__internal_0_$__cuda_sm10x_tcgen05_guardrail_trap_col_being_dealloced_not_returned_by_alloc)
$__internal_0_$__cuda_sm10x_tcgen05_guardrail_trap_col_being_dealloced_not_returned_by_alloc:
[----:B------:R-:W-:Y:S05]  /*48d0*/  BPT.TRAP 0x1 ;  /* 0x000000040000795c */ /* 0x000fea0000300000 */
[----:B------:R-:W-:-:S04]  /*48e0*/  MOV R3, 0x0 ;  /* 0x0000000000037802 */ /* 0x000fc80000000f00 */
[----:B------:R-:W-:Y:S05]  /*48f0*/  RET.REL.NODEC R2 `(attn_fwd) ;  /* 0xffffffb402c07950 */ /* 0x000fea0003c3ffff */
        .weak           $__internal_1_$__cuda_sm10x_tcgen05_guardrail_trap_phase_invalid_during_alloc
        .type           $__internal_1_$__cuda_sm10x_tcgen05_guardrail_trap_phase_invalid_during_alloc,@function
        .size           $__internal_1_$__cuda_sm10x_tcgen05_guardrail_trap_phase_invalid_during_alloc,($__internal_2_$__cuda_sm10x_tcgen05_guardrail_trap_unallocated_columns_being_dealloced - $__internal_1_$__cuda_sm10x_tcgen05_guardrail_trap_phase_invalid_during_alloc)
$__internal_1_$__cuda_sm10x_tcgen05_guardrail_trap_phase_invalid_during_alloc:
[----:B------:R-:W-:Y:S05]  /*4900*/  BPT.TRAP 0x1 ;  /* 0x000000040000795c */ /* 0x000fea0000300000 */
[----:B------:R-:W-:-:S04]  /*4910*/  HFMA2 R3, -RZ, RZ, 0, 0 ;  /* 0x00000000ff037431 */ /* 0x000fc800000001ff */
[----:B------:R-:W-:Y:S05]  /*4920*/  RET.REL.NODEC R2 `(attn_fwd) ;  /* 0xffffffb402b47950 */ /* 0x000fea0003c3ffff */
        .weak           $__internal_2_$__cuda_sm10x_tcgen05_guardrail_trap_unallocated_columns_being_dealloced
        .type           $__internal_2_$__cuda_sm10x_tcgen05_guardrail_trap_unallocated_columns_being_dealloced,@function
        .size           $__internal_2_$__cuda_sm10x_tcgen05_guardrail_trap_unallocated_columns_being_dealloced,(.L_x_28 - $__internal_2_$__cuda_sm10x_tcgen05_guardrail_trap_unallocated_columns_being_dealloced)
$__internal_2_$__cuda_sm10x_tcgen05_guardrail_trap_unallocated_columns_being_dealloced:
[----:B------:R-:W-:Y:S05]  /*4930*/  BPT.TRAP 0x1 ;  /* 0x000000040000795c */ /* 0x000fea0000300000 */
[----:B------:R-:W-:-:S04]  /*4940*/  MOV R3, 0x0 ;  /* 0x0000000000037802 */ /* 0x000fc80000000f00 */
[----:B------:R-:W-:Y:S05]  /*4950*/  RET.REL.NODEC R2 `(attn_fwd) ;  /* 0xffffffb402a87950 */ /* 0x000fea0003c3ffff */
.L_x_25:
[----:B------:R-:W-:-:S00]  /*4960*/  BRA `(.L_x_25) ;  /* 0xfffffffc00fc7947 */ /* 0x000fc0000383ffff */
[----:B------:R-:W-:-:S00]  /*4970*/  NOP ;  /* 0x0000000000007918 */ /* 0x000fc00000000000 */
        /* <DEDUP_REMOVED lines=8> */
.L_x_28:


//--------------------- .nv.global.init           --------------------------
	.section	.nv.global.init,"aw",@progbits
.nv.global.init:
	.type		_$_str,@object
	.size		_$_str,(.L_3 - _$_str)
_$_str:
        /*0000*/ 	.byte	0x5f, 0x5f, 0x43, 0x55, 0x44, 0x41, 0x5f, 0x46, 0x54, 0x5a, 0x00
.L_3:


//--------------------- .nv.shared.attn_fwd       --------------------------
	.section	.nv.shared.attn_fwd,"aw",@nobits
	.sectionflags	@""
	.align	16
	.zero		1024


//--------------------- .nv.shared.reserved.0     --------------------------
	.section	.nv.shared.reserved.0,"aw",@nobits
	.align	8
	.weak		__nv_reservedSMEM_offset_0_alias
	.size		__nv_reservedSMEM_offset_0_alias, 0, 64
	.other		__nv_reservedSMEM_offset_0_alias,@"STO_CUDA_RESERVED_SHARED STV_DEFAULT"
__nv_reservedSMEM_offset_0_alias:
	.zero		0
.nv.shared.reserved.0:
	.zero		64
	.weak		__nv_reservedSMEM_allocation_phase
	.type		__nv_reservedSMEM_allocation_phase,@object
	.size		__nv_reservedSMEM_allocation_phase,(.L_0 - __nv_reservedSMEM_allocation_phase)
__nv_reservedSMEM_allocation_phase:
	.zero		1
.L_0:
	.zero		7
	.weak		__nv_reservedSMEM_devtool_atexit_pc
	.type		__nv_reservedSMEM_devtool_atexit_pc,@object
	.size		__nv_reservedSMEM_devtool_atexit_pc,(__nv_reservedSMEM_allocation_mask - __nv_reservedSMEM_devtool_atexit_pc)
__nv_reservedSMEM_devtool_atexit_pc:
	.zero		8
	.weak		__nv_reservedSMEM_allocation_mask
	.type		__nv_reservedSMEM_allocation_mask,@object
	.size		__nv_reservedSMEM_allocation_mask,(.L_2 - __nv_reservedSMEM_allocation_mask)
__nv_reservedSMEM_allocation_mask:
	.zero		4
.L_2:


//--------------------- .nv.constant0.attn_fwd    --------------------------
	.section	.nv.constant0.attn_fwd,"a",@progbits
	.sectionflags	@""
	.align	4
.nv.constant0.attn_fwd:
	.zero		1032


//--------------------- SYMBOLS --------------------------

	.type		.nv.reservedSmem.offset0,@object
	.size		.nv.reservedSmem.offset0,0x4
	.type		.nv.reservedSmem.cap,@object
	.size		.nv.reservedSmem.cap,0x4
